//
// Generated by NVIDIA NVVM Compiler
//
// Compiler Build ID: CL-36424714
// Cuda compilation tools, release 13.0, V13.0.88
// Based on NVVM 20.0.0
//

.version 9.0
.target sm_100
.address_size 64

	// .globl	affineTransformMaxBlend

.visible .entry affineTransformMaxBlend(
	.param .u64 .ptr .align 1 affineTransformMaxBlend_param_0,
	.param .u64 .ptr .align 1 affineTransformMaxBlend_param_1,
	.param .u64 .ptr .align 1 affineTransformMaxBlend_param_2,
	.param .u64 affineTransformMaxBlend_param_3,
	.param .u64 affineTransformMaxBlend_param_4,
	.param .u64 affineTransformMaxBlend_param_5,
	.param .u64 affineTransformMaxBlend_param_6,
	.param .u64 affineTransformMaxBlend_param_7,
	.param .u64 affineTransformMaxBlend_param_8
)
{
	.reg .pred 	%p<20>;
	.reg .b16 	%rs<66>;
	.reg .b32 	%r<42>;
	.reg .b32 	%f<311>;
	.reg .b64 	%rd<167>;

	ld.param.u64 	%rd12, [affineTransformMaxBlend_param_0];
	ld.param.u64 	%rd6, [affineTransformMaxBlend_param_2];
	ld.param.u64 	%rd13, [affineTransformMaxBlend_param_3];
	ld.param.u64 	%rd14, [affineTransformMaxBlend_param_4];
	ld.param.u64 	%rd8, [affineTransformMaxBlend_param_5];
	ld.param.u64 	%rd9, [affineTransformMaxBlend_param_6];
	ld.param.u64 	%rd10, [affineTransformMaxBlend_param_7];
	ld.param.u64 	%rd11, [affineTransformMaxBlend_param_8];
	cvta.to.global.u64 	%rd1, %rd12;
	mov.u32 	%r11, %ntid.x;
	mov.u32 	%r12, %ctaid.x;
	mov.u32 	%r13, %tid.x;
	mad.lo.s32 	%r1, %r11, %r12, %r13;
	cvt.u64.u32 	%rd15, %r1;
	mov.u32 	%r14, %ntid.y;
	mov.u32 	%r15, %ctaid.y;
	mov.u32 	%r16, %tid.y;
	mad.lo.s32 	%r17, %r14, %r15, %r16;
	cvt.u64.u32 	%rd2, %r17;
	mov.u32 	%r19, %ntid.z;
	mov.u32 	%r20, %ctaid.z;
	mov.u32 	%r21, %tid.z;
	mad.lo.s32 	%r22, %r19, %r20, %r21;
	cvt.u64.u32 	%rd3, %r22;
	setp.le.u64 	%p1, %rd8, %rd3;
	setp.le.u64 	%p2, %rd14, %rd2;
	or.pred  	%p3, %p1, %p2;
	setp.le.u64 	%p4, %rd13, %rd15;
	or.pred  	%p5, %p4, %p3;
	@%p5 bra 	$L__BB0_9;
	cvt.u32.u64 	%r23, %rd3;
	cvt.u32.u64 	%r24, %rd2;
	cvta.to.global.u64 	%rd16, %rd6;
	cvt.rn.f32.u32 	%f14, %r23;
	cvt.rn.f32.u32 	%f15, %r24;
	cvt.rn.f32.u32 	%f16, %r1;
	ld.global.f32 	%f17, [%rd16];
	ld.global.f32 	%f18, [%rd16+4];
	ld.global.f32 	%f19, [%rd16+8];
	ld.global.f32 	%f20, [%rd16+12];
	mul.f32 	%f21, %f18, %f15;
	fma.rn.f32 	%f22, %f17, %f14, %f21;
	fma.rn.f32 	%f23, %f19, %f16, %f22;
	add.f32 	%f24, %f20, %f23;
	ld.global.f32 	%f25, [%rd16+16];
	ld.global.f32 	%f26, [%rd16+20];
	ld.global.f32 	%f27, [%rd16+24];
	ld.global.f32 	%f28, [%rd16+28];
	mul.f32 	%f29, %f26, %f15;
	fma.rn.f32 	%f30, %f25, %f14, %f29;
	fma.rn.f32 	%f31, %f27, %f16, %f30;
	add.f32 	%f32, %f28, %f31;
	ld.global.f32 	%f33, [%rd16+32];
	ld.global.f32 	%f34, [%rd16+36];
	ld.global.f32 	%f35, [%rd16+40];
	ld.global.f32 	%f36, [%rd16+44];
	mul.f32 	%f37, %f34, %f15;
	fma.rn.f32 	%f38, %f33, %f14, %f37;
	fma.rn.f32 	%f39, %f35, %f16, %f38;
	add.f32 	%f40, %f36, %f39;
	cvt.rmi.f32.f32 	%f41, %f24;
	cvt.rmi.f32.f32 	%f42, %f32;
	cvt.rmi.f32.f32 	%f43, %f40;
	sub.f32 	%f44, %f24, %f41;
	sub.f32 	%f45, %f32, %f42;
	sub.f32 	%f46, %f40, %f43;
	mov.f32 	%f47, 0f3F800000;
	sub.f32 	%f48, %f47, %f44;
	sub.f32 	%f49, %f47, %f45;
	sub.f32 	%f50, %f47, %f46;
	mul.f32 	%f51, %f44, %f44;
	mul.f32 	%f52, %f45, %f45;
	mul.f32 	%f53, %f46, %f46;
	mul.f32 	%f54, %f48, %f48;
	mul.f32 	%f55, %f49, %f49;
	mul.f32 	%f56, %f50, %f50;
	mul.f32 	%f57, %f54, 0f3E2AAAAB;
	mul.f32 	%f58, %f55, 0f3E2AAAAB;
	mul.f32 	%f59, %f56, 0f3E2AAAAB;
	mul.f32 	%f60, %f51, 0f3F000000;
	mul.f32 	%f61, %f52, 0f3F000000;
	mul.f32 	%f62, %f53, 0f3F000000;
	mov.f32 	%f63, 0f40000000;
	sub.f32 	%f64, %f63, %f44;
	sub.f32 	%f65, %f63, %f45;
	sub.f32 	%f66, %f63, %f46;
	mul.f32 	%f67, %f64, %f60;
	mul.f32 	%f68, %f65, %f61;
	mul.f32 	%f69, %f66, %f62;
	mov.f32 	%f70, 0f3F2AAAAB;
	sub.f32 	%f71, %f70, %f67;
	sub.f32 	%f72, %f70, %f68;
	sub.f32 	%f73, %f70, %f69;
	mul.f32 	%f74, %f54, 0f3F000000;
	mul.f32 	%f75, %f55, 0f3F000000;
	mul.f32 	%f76, %f56, 0f3F000000;
	sub.f32 	%f77, %f63, %f48;
	sub.f32 	%f78, %f63, %f49;
	sub.f32 	%f79, %f63, %f50;
	mul.f32 	%f80, %f77, %f74;
	mul.f32 	%f81, %f78, %f75;
	mul.f32 	%f82, %f79, %f76;
	sub.f32 	%f83, %f70, %f80;
	sub.f32 	%f84, %f70, %f81;
	sub.f32 	%f85, %f70, %f82;
	mul.f32 	%f86, %f51, 0f3E2AAAAB;
	mul.f32 	%f87, %f52, 0f3E2AAAAB;
	mul.f32 	%f88, %f53, 0f3E2AAAAB;
	mul.f32 	%f89, %f44, %f86;
	mul.f32 	%f90, %f45, %f87;
	mul.f32 	%f91, %f46, %f88;
	fma.rn.f32 	%f1, %f48, %f57, %f71;
	fma.rn.f32 	%f2, %f49, %f58, %f72;
	fma.rn.f32 	%f3, %f50, %f59, %f73;
	add.f32 	%f4, %f89, %f83;
	add.f32 	%f5, %f90, %f84;
	add.f32 	%f6, %f91, %f85;
	div.rn.f32 	%f92, %f71, %f1;
	div.rn.f32 	%f93, %f72, %f2;
	div.rn.f32 	%f94, %f73, %f3;
	add.f32 	%f95, %f92, 0fBF800000;
	add.f32 	%f96, %f93, 0fBF800000;
	add.f32 	%f97, %f94, 0fBF800000;
	add.f32 	%f7, %f41, %f95;
	add.f32 	%f8, %f42, %f96;
	add.f32 	%f9, %f43, %f97;
	cvt.rmi.s32.f32 	%r2, %f7;
	cvt.rmi.s32.f32 	%r25, %f8;
	cvt.rmi.s32.f32 	%r26, %f9;
	div.rn.f32 	%f98, %f89, %f4;
	div.rn.f32 	%f99, %f90, %f5;
	div.rn.f32 	%f100, %f91, %f6;
	add.f32 	%f101, %f98, 0f3F800000;
	add.f32 	%f102, %f99, 0f3F800000;
	add.f32 	%f103, %f100, 0f3F800000;
	add.f32 	%f10, %f41, %f101;
	add.f32 	%f11, %f42, %f102;
	add.f32 	%f12, %f43, %f103;
	cvt.rmi.s32.f32 	%r5, %f10;
	cvt.rmi.s32.f32 	%r6, %f11;
	cvt.rmi.s32.f32 	%r7, %f12;
	cvt.u32.u64 	%r27, %rd11;
	add.s32 	%r8, %r27, -1;
	cvt.u32.u64 	%r28, %rd10;
	add.s32 	%r9, %r28, -1;
	cvt.u32.u64 	%r29, %rd9;
	add.s32 	%r10, %r29, -1;
	or.b32  	%r30, %r2, %r25;
	or.b32  	%r31, %r30, %r26;
	setp.lt.s32 	%p6, %r31, 0;
	@%p6 bra 	$L__BB0_9;
	or.b32  	%r32, %r5, %r6;
	or.b32  	%r33, %r32, %r7;
	setp.lt.s32 	%p7, %r33, 0;
	@%p7 bra 	$L__BB0_9;
	setp.ge.s32 	%p8, %r2, %r8;
	setp.ge.s32 	%p9, %r25, %r9;
	or.pred  	%p10, %p8, %p9;
	setp.ge.s32 	%p11, %r26, %r10;
	or.pred  	%p12, %p10, %p11;
	@%p12 bra 	$L__BB0_9;
	setp.ge.u32 	%p13, %r5, %r8;
	setp.ge.u32 	%p14, %r6, %r9;
	or.pred  	%p15, %p13, %p14;
	setp.ge.u32 	%p16, %r7, %r10;
	or.pred  	%p17, %p15, %p16;
	@%p17 bra 	$L__BB0_9;
	ld.param.u64 	%rd166, [affineTransformMaxBlend_param_1];
	cvt.rn.f32.s32 	%f104, %r2;
	sub.f32 	%f105, %f7, %f104;
	cvt.rn.f32.s32 	%f106, %r25;
	sub.f32 	%f107, %f8, %f106;
	cvt.rn.f32.s32 	%f108, %r26;
	sub.f32 	%f109, %f9, %f108;
	cvt.rn.f32.s32 	%f110, %r5;
	sub.f32 	%f111, %f10, %f110;
	cvt.rn.f32.s32 	%f112, %r6;
	sub.f32 	%f113, %f11, %f112;
	cvt.rn.f32.s32 	%f114, %r7;
	sub.f32 	%f115, %f12, %f114;
	cvta.to.global.u64 	%rd17, %rd166;
	cvt.u64.u32 	%rd18, %r2;
	cvt.u64.u32 	%rd19, %r26;
	mul.lo.s64 	%rd20, %rd10, %rd19;
	cvt.u64.u32 	%rd21, %r25;
	add.s64 	%rd22, %rd20, %rd21;
	mul.lo.s64 	%rd23, %rd22, %rd11;
	add.s64 	%rd24, %rd23, %rd18;
	shl.b64 	%rd25, %rd24, 1;
	add.s64 	%rd26, %rd17, %rd25;
	ld.global.u16 	%rs1, [%rd26];
	cvt.rn.f32.u16 	%f116, %rs1;
	add.s32 	%r34, %r26, 1;
	cvt.u64.u32 	%rd27, %r34;
	mul.lo.s64 	%rd28, %rd10, %rd27;
	add.s64 	%rd29, %rd28, %rd21;
	mul.lo.s64 	%rd30, %rd29, %rd11;
	add.s64 	%rd31, %rd30, %rd18;
	shl.b64 	%rd32, %rd31, 1;
	add.s64 	%rd33, %rd17, %rd32;
	ld.global.u16 	%rs2, [%rd33];
	cvt.rn.f32.u16 	%f117, %rs2;
	add.s32 	%r35, %r25, 1;
	cvt.u64.u32 	%rd34, %r35;
	add.s64 	%rd35, %rd28, %rd34;
	mul.lo.s64 	%rd36, %rd35, %rd11;
	add.s64 	%rd37, %rd36, %rd18;
	shl.b64 	%rd38, %rd37, 1;
	add.s64 	%rd39, %rd17, %rd38;
	ld.global.u16 	%rs3, [%rd39];
	cvt.rn.f32.u16 	%f118, %rs3;
	add.s64 	%rd40, %rd20, %rd34;
	mul.lo.s64 	%rd41, %rd40, %rd11;
	add.s64 	%rd42, %rd41, %rd18;
	shl.b64 	%rd43, %rd42, 1;
	add.s64 	%rd44, %rd17, %rd43;
	ld.global.u16 	%rs4, [%rd44];
	cvt.rn.f32.u16 	%f119, %rs4;
	ld.global.u16 	%rs5, [%rd26+2];
	cvt.rn.f32.u16 	%f120, %rs5;
	ld.global.u16 	%rs6, [%rd33+2];
	cvt.rn.f32.u16 	%f121, %rs6;
	ld.global.u16 	%rs7, [%rd39+2];
	cvt.rn.f32.u16 	%f122, %rs7;
	ld.global.u16 	%rs8, [%rd44+2];
	cvt.rn.f32.u16 	%f123, %rs8;
	neg.f32 	%f124, %f105;
	fma.rn.f32 	%f125, %f124, %f116, %f116;
	fma.rn.f32 	%f126, %f105, %f120, %f125;
	fma.rn.f32 	%f127, %f124, %f119, %f119;
	fma.rn.f32 	%f128, %f105, %f123, %f127;
	neg.f32 	%f129, %f107;
	fma.rn.f32 	%f130, %f129, %f126, %f126;
	fma.rn.f32 	%f131, %f107, %f128, %f130;
	fma.rn.f32 	%f132, %f124, %f117, %f117;
	fma.rn.f32 	%f133, %f105, %f121, %f132;
	fma.rn.f32 	%f134, %f124, %f118, %f118;
	fma.rn.f32 	%f135, %f105, %f122, %f134;
	fma.rn.f32 	%f136, %f129, %f133, %f133;
	fma.rn.f32 	%f137, %f107, %f135, %f136;
	neg.f32 	%f138, %f109;
	fma.rn.f32 	%f139, %f138, %f131, %f131;
	fma.rn.f32 	%f140, %f109, %f137, %f139;
	cvt.u64.u32 	%rd45, %r5;
	add.s64 	%rd46, %rd23, %rd45;
	shl.b64 	%rd47, %rd46, 1;
	add.s64 	%rd48, %rd17, %rd47;
	ld.global.u16 	%rs9, [%rd48];
	cvt.rn.f32.u16 	%f141, %rs9;
	add.s64 	%rd49, %rd30, %rd45;
	shl.b64 	%rd50, %rd49, 1;
	add.s64 	%rd51, %rd17, %rd50;
	ld.global.u16 	%rs10, [%rd51];
	cvt.rn.f32.u16 	%f142, %rs10;
	add.s64 	%rd52, %rd36, %rd45;
	shl.b64 	%rd53, %rd52, 1;
	add.s64 	%rd54, %rd17, %rd53;
	ld.global.u16 	%rs11, [%rd54];
	cvt.rn.f32.u16 	%f143, %rs11;
	add.s64 	%rd55, %rd41, %rd45;
	shl.b64 	%rd56, %rd55, 1;
	add.s64 	%rd57, %rd17, %rd56;
	ld.global.u16 	%rs12, [%rd57];
	cvt.rn.f32.u16 	%f144, %rs12;
	ld.global.u16 	%rs13, [%rd48+2];
	cvt.rn.f32.u16 	%f145, %rs13;
	ld.global.u16 	%rs14, [%rd51+2];
	cvt.rn.f32.u16 	%f146, %rs14;
	ld.global.u16 	%rs15, [%rd54+2];
	cvt.rn.f32.u16 	%f147, %rs15;
	ld.global.u16 	%rs16, [%rd57+2];
	cvt.rn.f32.u16 	%f148, %rs16;
	neg.f32 	%f149, %f111;
	fma.rn.f32 	%f150, %f149, %f141, %f141;
	fma.rn.f32 	%f151, %f111, %f145, %f150;
	fma.rn.f32 	%f152, %f149, %f144, %f144;
	fma.rn.f32 	%f153, %f111, %f148, %f152;
	fma.rn.f32 	%f154, %f129, %f151, %f151;
	fma.rn.f32 	%f155, %f107, %f153, %f154;
	fma.rn.f32 	%f156, %f149, %f142, %f142;
	fma.rn.f32 	%f157, %f111, %f146, %f156;
	fma.rn.f32 	%f158, %f149, %f143, %f143;
	fma.rn.f32 	%f159, %f111, %f147, %f158;
	fma.rn.f32 	%f160, %f129, %f157, %f157;
	fma.rn.f32 	%f161, %f107, %f159, %f160;
	fma.rn.f32 	%f162, %f138, %f155, %f155;
	fma.rn.f32 	%f163, %f109, %f161, %f162;
	mul.f32 	%f164, %f4, %f163;
	fma.rn.f32 	%f165, %f1, %f140, %f164;
	cvt.u64.u32 	%rd58, %r6;
	add.s64 	%rd59, %rd20, %rd58;
	mul.lo.s64 	%rd60, %rd59, %rd11;
	add.s64 	%rd61, %rd60, %rd18;
	shl.b64 	%rd62, %rd61, 1;
	add.s64 	%rd63, %rd17, %rd62;
	ld.global.u16 	%rs17, [%rd63];
	cvt.rn.f32.u16 	%f166, %rs17;
	add.s64 	%rd64, %rd28, %rd58;
	mul.lo.s64 	%rd65, %rd64, %rd11;
	add.s64 	%rd66, %rd65, %rd18;
	shl.b64 	%rd67, %rd66, 1;
	add.s64 	%rd68, %rd17, %rd67;
	ld.global.u16 	%rs18, [%rd68];
	cvt.rn.f32.u16 	%f167, %rs18;
	add.s32 	%r36, %r6, 1;
	cvt.u64.u32 	%rd69, %r36;
	add.s64 	%rd70, %rd28, %rd69;
	mul.lo.s64 	%rd71, %rd70, %rd11;
	add.s64 	%rd72, %rd71, %rd18;
	shl.b64 	%rd73, %rd72, 1;
	add.s64 	%rd74, %rd17, %rd73;
	ld.global.u16 	%rs19, [%rd74];
	cvt.rn.f32.u16 	%f168, %rs19;
	add.s64 	%rd75, %rd20, %rd69;
	mul.lo.s64 	%rd76, %rd75, %rd11;
	add.s64 	%rd77, %rd76, %rd18;
	shl.b64 	%rd78, %rd77, 1;
	add.s64 	%rd79, %rd17, %rd78;
	ld.global.u16 	%rs20, [%rd79];
	cvt.rn.f32.u16 	%f169, %rs20;
	ld.global.u16 	%rs21, [%rd63+2];
	cvt.rn.f32.u16 	%f170, %rs21;
	ld.global.u16 	%rs22, [%rd68+2];
	cvt.rn.f32.u16 	%f171, %rs22;
	ld.global.u16 	%rs23, [%rd74+2];
	cvt.rn.f32.u16 	%f172, %rs23;
	ld.global.u16 	%rs24, [%rd79+2];
	cvt.rn.f32.u16 	%f173, %rs24;
	fma.rn.f32 	%f174, %f124, %f166, %f166;
	fma.rn.f32 	%f175, %f105, %f170, %f174;
	fma.rn.f32 	%f176, %f124, %f169, %f169;
	fma.rn.f32 	%f177, %f105, %f173, %f176;
	neg.f32 	%f178, %f113;
	fma.rn.f32 	%f179, %f178, %f175, %f175;
	fma.rn.f32 	%f180, %f113, %f177, %f179;
	fma.rn.f32 	%f181, %f124, %f167, %f167;
	fma.rn.f32 	%f182, %f105, %f171, %f181;
	fma.rn.f32 	%f183, %f124, %f168, %f168;
	fma.rn.f32 	%f184, %f105, %f172, %f183;
	fma.rn.f32 	%f185, %f178, %f182, %f182;
	fma.rn.f32 	%f186, %f113, %f184, %f185;
	fma.rn.f32 	%f187, %f138, %f180, %f180;
	fma.rn.f32 	%f188, %f109, %f186, %f187;
	add.s64 	%rd80, %rd60, %rd45;
	shl.b64 	%rd81, %rd80, 1;
	add.s64 	%rd82, %rd17, %rd81;
	ld.global.u16 	%rs25, [%rd82];
	cvt.rn.f32.u16 	%f189, %rs25;
	add.s64 	%rd83, %rd65, %rd45;
	shl.b64 	%rd84, %rd83, 1;
	add.s64 	%rd85, %rd17, %rd84;
	ld.global.u16 	%rs26, [%rd85];
	cvt.rn.f32.u16 	%f190, %rs26;
	add.s64 	%rd86, %rd71, %rd45;
	shl.b64 	%rd87, %rd86, 1;
	add.s64 	%rd88, %rd17, %rd87;
	ld.global.u16 	%rs27, [%rd88];
	cvt.rn.f32.u16 	%f191, %rs27;
	add.s64 	%rd89, %rd76, %rd45;
	shl.b64 	%rd90, %rd89, 1;
	add.s64 	%rd91, %rd17, %rd90;
	ld.global.u16 	%rs28, [%rd91];
	cvt.rn.f32.u16 	%f192, %rs28;
	ld.global.u16 	%rs29, [%rd82+2];
	cvt.rn.f32.u16 	%f193, %rs29;
	ld.global.u16 	%rs30, [%rd85+2];
	cvt.rn.f32.u16 	%f194, %rs30;
	ld.global.u16 	%rs31, [%rd88+2];
	cvt.rn.f32.u16 	%f195, %rs31;
	ld.global.u16 	%rs32, [%rd91+2];
	cvt.rn.f32.u16 	%f196, %rs32;
	fma.rn.f32 	%f197, %f149, %f189, %f189;
	fma.rn.f32 	%f198, %f111, %f193, %f197;
	fma.rn.f32 	%f199, %f149, %f192, %f192;
	fma.rn.f32 	%f200, %f111, %f196, %f199;
	fma.rn.f32 	%f201, %f178, %f198, %f198;
	fma.rn.f32 	%f202, %f113, %f200, %f201;
	fma.rn.f32 	%f203, %f149, %f190, %f190;
	fma.rn.f32 	%f204, %f111, %f194, %f203;
	fma.rn.f32 	%f205, %f149, %f191, %f191;
	fma.rn.f32 	%f206, %f111, %f195, %f205;
	fma.rn.f32 	%f207, %f178, %f204, %f204;
	fma.rn.f32 	%f208, %f113, %f206, %f207;
	fma.rn.f32 	%f209, %f138, %f202, %f202;
	fma.rn.f32 	%f210, %f109, %f208, %f209;
	mul.f32 	%f211, %f4, %f210;
	fma.rn.f32 	%f212, %f1, %f188, %f211;
	mul.f32 	%f213, %f5, %f212;
	fma.rn.f32 	%f214, %f2, %f165, %f213;
	cvt.u64.u32 	%rd92, %r7;
	mul.lo.s64 	%rd93, %rd10, %rd92;
	add.s64 	%rd94, %rd93, %rd21;
	mul.lo.s64 	%rd95, %rd94, %rd11;
	add.s64 	%rd96, %rd95, %rd18;
	shl.b64 	%rd97, %rd96, 1;
	add.s64 	%rd98, %rd17, %rd97;
	ld.global.u16 	%rs33, [%rd98];
	cvt.rn.f32.u16 	%f215, %rs33;
	add.s32 	%r37, %r7, 1;
	cvt.u64.u32 	%rd99, %r37;
	mul.lo.s64 	%rd100, %rd10, %rd99;
	add.s64 	%rd101, %rd100, %rd21;
	mul.lo.s64 	%rd102, %rd101, %rd11;
	add.s64 	%rd103, %rd102, %rd18;
	shl.b64 	%rd104, %rd103, 1;
	add.s64 	%rd105, %rd17, %rd104;
	ld.global.u16 	%rs34, [%rd105];
	cvt.rn.f32.u16 	%f216, %rs34;
	add.s64 	%rd106, %rd100, %rd34;
	mul.lo.s64 	%rd107, %rd106, %rd11;
	add.s64 	%rd108, %rd107, %rd18;
	shl.b64 	%rd109, %rd108, 1;
	add.s64 	%rd110, %rd17, %rd109;
	ld.global.u16 	%rs35, [%rd110];
	cvt.rn.f32.u16 	%f217, %rs35;
	add.s64 	%rd111, %rd93, %rd34;
	mul.lo.s64 	%rd112, %rd111, %rd11;
	add.s64 	%rd113, %rd112, %rd18;
	shl.b64 	%rd114, %rd113, 1;
	add.s64 	%rd115, %rd17, %rd114;
	ld.global.u16 	%rs36, [%rd115];
	cvt.rn.f32.u16 	%f218, %rs36;
	ld.global.u16 	%rs37, [%rd98+2];
	cvt.rn.f32.u16 	%f219, %rs37;
	ld.global.u16 	%rs38, [%rd105+2];
	cvt.rn.f32.u16 	%f220, %rs38;
	ld.global.u16 	%rs39, [%rd110+2];
	cvt.rn.f32.u16 	%f221, %rs39;
	ld.global.u16 	%rs40, [%rd115+2];
	cvt.rn.f32.u16 	%f222, %rs40;
	fma.rn.f32 	%f223, %f124, %f215, %f215;
	fma.rn.f32 	%f224, %f105, %f219, %f223;
	fma.rn.f32 	%f225, %f124, %f218, %f218;
	fma.rn.f32 	%f226, %f105, %f222, %f225;
	fma.rn.f32 	%f227, %f129, %f224, %f224;
	fma.rn.f32 	%f228, %f107, %f226, %f227;
	fma.rn.f32 	%f229, %f124, %f216, %f216;
	fma.rn.f32 	%f230, %f105, %f220, %f229;
	fma.rn.f32 	%f231, %f124, %f217, %f217;
	fma.rn.f32 	%f232, %f105, %f221, %f231;
	fma.rn.f32 	%f233, %f129, %f230, %f230;
	fma.rn.f32 	%f234, %f107, %f232, %f233;
	neg.f32 	%f235, %f115;
	fma.rn.f32 	%f236, %f235, %f228, %f228;
	fma.rn.f32 	%f237, %f115, %f234, %f236;
	add.s64 	%rd116, %rd95, %rd45;
	shl.b64 	%rd117, %rd116, 1;
	add.s64 	%rd118, %rd17, %rd117;
	ld.global.u16 	%rs41, [%rd118];
	cvt.rn.f32.u16 	%f238, %rs41;
	add.s64 	%rd119, %rd102, %rd45;
	shl.b64 	%rd120, %rd119, 1;
	add.s64 	%rd121, %rd17, %rd120;
	ld.global.u16 	%rs42, [%rd121];
	cvt.rn.f32.u16 	%f239, %rs42;
	add.s64 	%rd122, %rd107, %rd45;
	shl.b64 	%rd123, %rd122, 1;
	add.s64 	%rd124, %rd17, %rd123;
	ld.global.u16 	%rs43, [%rd124];
	cvt.rn.f32.u16 	%f240, %rs43;
	add.s64 	%rd125, %rd112, %rd45;
	shl.b64 	%rd126, %rd125, 1;
	add.s64 	%rd127, %rd17, %rd126;
	ld.global.u16 	%rs44, [%rd127];
	cvt.rn.f32.u16 	%f241, %rs44;
	ld.global.u16 	%rs45, [%rd118+2];
	cvt.rn.f32.u16 	%f242, %rs45;
	ld.global.u16 	%rs46, [%rd121+2];
	cvt.rn.f32.u16 	%f243, %rs46;
	ld.global.u16 	%rs47, [%rd124+2];
	cvt.rn.f32.u16 	%f244, %rs47;
	ld.global.u16 	%rs48, [%rd127+2];
	cvt.rn.f32.u16 	%f245, %rs48;
	fma.rn.f32 	%f246, %f149, %f238, %f238;
	fma.rn.f32 	%f247, %f111, %f242, %f246;
	fma.rn.f32 	%f248, %f149, %f241, %f241;
	fma.rn.f32 	%f249, %f111, %f245, %f248;
	fma.rn.f32 	%f250, %f129, %f247, %f247;
	fma.rn.f32 	%f251, %f107, %f249, %f250;
	fma.rn.f32 	%f252, %f149, %f239, %f239;
	fma.rn.f32 	%f253, %f111, %f243, %f252;
	fma.rn.f32 	%f254, %f149, %f240, %f240;
	fma.rn.f32 	%f255, %f111, %f244, %f254;
	fma.rn.f32 	%f256, %f129, %f253, %f253;
	fma.rn.f32 	%f257, %f107, %f255, %f256;
	fma.rn.f32 	%f258, %f235, %f251, %f251;
	fma.rn.f32 	%f259, %f115, %f257, %f258;
	mul.f32 	%f260, %f4, %f259;
	fma.rn.f32 	%f261, %f1, %f237, %f260;
	add.s64 	%rd128, %rd93, %rd58;
	mul.lo.s64 	%rd129, %rd128, %rd11;
	add.s64 	%rd130, %rd129, %rd18;
	shl.b64 	%rd131, %rd130, 1;
	add.s64 	%rd132, %rd17, %rd131;
	ld.global.u16 	%rs49, [%rd132];
	cvt.rn.f32.u16 	%f262, %rs49;
	add.s64 	%rd133, %rd100, %rd58;
	mul.lo.s64 	%rd134, %rd133, %rd11;
	add.s64 	%rd135, %rd134, %rd18;
	shl.b64 	%rd136, %rd135, 1;
	add.s64 	%rd137, %rd17, %rd136;
	ld.global.u16 	%rs50, [%rd137];
	cvt.rn.f32.u16 	%f263, %rs50;
	add.s64 	%rd138, %rd100, %rd69;
	mul.lo.s64 	%rd139, %rd138, %rd11;
	add.s64 	%rd140, %rd139, %rd18;
	shl.b64 	%rd141, %rd140, 1;
	add.s64 	%rd142, %rd17, %rd141;
	ld.global.u16 	%rs51, [%rd142];
	cvt.rn.f32.u16 	%f264, %rs51;
	add.s64 	%rd143, %rd93, %rd69;
	mul.lo.s64 	%rd144, %rd143, %rd11;
	add.s64 	%rd145, %rd144, %rd18;
	shl.b64 	%rd146, %rd145, 1;
	add.s64 	%rd147, %rd17, %rd146;
	ld.global.u16 	%rs52, [%rd147];
	cvt.rn.f32.u16 	%f265, %rs52;
	ld.global.u16 	%rs53, [%rd132+2];
	cvt.rn.f32.u16 	%f266, %rs53;
	ld.global.u16 	%rs54, [%rd137+2];
	cvt.rn.f32.u16 	%f267, %rs54;
	ld.global.u16 	%rs55, [%rd142+2];
	cvt.rn.f32.u16 	%f268, %rs55;
	ld.global.u16 	%rs56, [%rd147+2];
	cvt.rn.f32.u16 	%f269, %rs56;
	fma.rn.f32 	%f270, %f124, %f262, %f262;
	fma.rn.f32 	%f271, %f105, %f266, %f270;
	fma.rn.f32 	%f272, %f124, %f265, %f265;
	fma.rn.f32 	%f273, %f105, %f269, %f272;
	fma.rn.f32 	%f274, %f178, %f271, %f271;
	fma.rn.f32 	%f275, %f113, %f273, %f274;
	fma.rn.f32 	%f276, %f124, %f263, %f263;
	fma.rn.f32 	%f277, %f105, %f267, %f276;
	fma.rn.f32 	%f278, %f124, %f264, %f264;
	fma.rn.f32 	%f279, %f105, %f268, %f278;
	fma.rn.f32 	%f280, %f178, %f277, %f277;
	fma.rn.f32 	%f281, %f113, %f279, %f280;
	fma.rn.f32 	%f282, %f235, %f275, %f275;
	fma.rn.f32 	%f283, %f115, %f281, %f282;
	add.s64 	%rd148, %rd129, %rd45;
	shl.b64 	%rd149, %rd148, 1;
	add.s64 	%rd150, %rd17, %rd149;
	ld.global.u16 	%rs57, [%rd150];
	cvt.rn.f32.u16 	%f284, %rs57;
	add.s64 	%rd151, %rd134, %rd45;
	shl.b64 	%rd152, %rd151, 1;
	add.s64 	%rd153, %rd17, %rd152;
	ld.global.u16 	%rs58, [%rd153];
	cvt.rn.f32.u16 	%f285, %rs58;
	add.s64 	%rd154, %rd139, %rd45;
	shl.b64 	%rd155, %rd154, 1;
	add.s64 	%rd156, %rd17, %rd155;
	ld.global.u16 	%rs59, [%rd156];
	cvt.rn.f32.u16 	%f286, %rs59;
	add.s64 	%rd157, %rd144, %rd45;
	shl.b64 	%rd158, %rd157, 1;
	add.s64 	%rd159, %rd17, %rd158;
	ld.global.u16 	%rs60, [%rd159];
	cvt.rn.f32.u16 	%f287, %rs60;
	ld.global.u16 	%rs61, [%rd150+2];
	cvt.rn.f32.u16 	%f288, %rs61;
	ld.global.u16 	%rs62, [%rd153+2];
	cvt.rn.f32.u16 	%f289, %rs62;
	ld.global.u16 	%rs63, [%rd156+2];
	cvt.rn.f32.u16 	%f290, %rs63;
	ld.global.u16 	%rs64, [%rd159+2];
	cvt.rn.f32.u16 	%f291, %rs64;
	fma.rn.f32 	%f292, %f149, %f284, %f284;
	fma.rn.f32 	%f293, %f111, %f288, %f292;
	fma.rn.f32 	%f294, %f149, %f287, %f287;
	fma.rn.f32 	%f295, %f111, %f291, %f294;
	fma.rn.f32 	%f296, %f178, %f293, %f293;
	fma.rn.f32 	%f297, %f113, %f295, %f296;
	fma.rn.f32 	%f298, %f149, %f285, %f285;
	fma.rn.f32 	%f299, %f111, %f289, %f298;
	fma.rn.f32 	%f300, %f149, %f286, %f286;
	fma.rn.f32 	%f301, %f111, %f290, %f300;
	fma.rn.f32 	%f302, %f178, %f299, %f299;
	fma.rn.f32 	%f303, %f113, %f301, %f302;
	fma.rn.f32 	%f304, %f235, %f297, %f297;
	fma.rn.f32 	%f305, %f115, %f303, %f304;
	mul.f32 	%f306, %f4, %f305;
	fma.rn.f32 	%f307, %f1, %f283, %f306;
	mul.f32 	%f308, %f5, %f307;
	fma.rn.f32 	%f309, %f2, %f261, %f308;
	mul.f32 	%f310, %f6, %f309;
	fma.rn.f32 	%f13, %f3, %f214, %f310;
	setp.leu.f32 	%p18, %f13, 0f00000000;
	@%p18 bra 	$L__BB0_9;
	cvt.s64.s32 	%rd160, %r1;
	mad.lo.s64 	%rd161, %rd14, %rd160, %rd2;
	mad.lo.s64 	%rd4, %rd161, %rd8, %rd3;
	setp.leu.f32 	%p19, %f13, 0f477FFF00;
	@%p19 bra 	$L__BB0_8;
	shl.b64 	%rd164, %rd4, 1;
	add.s64 	%rd165, %rd1, %rd164;
	mov.b16 	%rs65, -1;
	st.global.u16 	[%rd165], %rs65;
	bra.uni 	$L__BB0_9;
$L__BB0_8:
	shl.b64 	%rd162, %rd4, 1;
	add.s64 	%rd163, %rd1, %rd162;
	ld.global.u16 	%r38, [%rd163];
	cvt.rzi.u32.f32 	%r39, %f13;
	and.b32  	%r40, %r39, 65535;
	max.u32 	%r41, %r38, %r40;
	st.global.u16 	[%rd163], %r41;
$L__BB0_9:
	ret;

}
	// .globl	affineTransformMeanBlend
.visible .entry affineTransformMeanBlend(
	.param .u64 .ptr .align 1 affineTransformMeanBlend_param_0,
	.param .u64 .ptr .align 1 affineTransformMeanBlend_param_1,
	.param .u64 .ptr .align 1 affineTransformMeanBlend_param_2,
	.param .u64 .ptr .align 1 affineTransformMeanBlend_param_3,
	.param .u64 affineTransformMeanBlend_param_4,
	.param .u64 affineTransformMeanBlend_param_5,
	.param .u64 affineTransformMeanBlend_param_6,
	.param .u64 affineTransformMeanBlend_param_7,
	.param .u64 affineTransformMeanBlend_param_8,
	.param .u64 affineTransformMeanBlend_param_9
)
{
	.reg .pred 	%p<18>;
	.reg .b16 	%rs<69>;
	.reg .b32 	%r<38>;
	.reg .b32 	%f<311>;
	.reg .b64 	%rd<173>;

	ld.param.u64 	%rd4, [affineTransformMeanBlend_param_1];
	ld.param.u64 	%rd6, [affineTransformMeanBlend_param_3];
	ld.param.u64 	%rd12, [affineTransformMeanBlend_param_4];
	ld.param.u64 	%rd13, [affineTransformMeanBlend_param_5];
	ld.param.u64 	%rd8, [affineTransformMeanBlend_param_6];
	ld.param.u64 	%rd9, [affineTransformMeanBlend_param_7];
	ld.param.u64 	%rd10, [affineTransformMeanBlend_param_8];
	ld.param.u64 	%rd11, [affineTransformMeanBlend_param_9];
	mov.u32 	%r11, %ntid.x;
	mov.u32 	%r12, %ctaid.x;
	mov.u32 	%r13, %tid.x;
	mad.lo.s32 	%r1, %r11, %r12, %r13;
	cvt.u64.u32 	%rd14, %r1;
	mov.u32 	%r14, %ntid.y;
	mov.u32 	%r15, %ctaid.y;
	mov.u32 	%r16, %tid.y;
	mad.lo.s32 	%r17, %r14, %r15, %r16;
	cvt.u64.u32 	%rd1, %r17;
	mov.u32 	%r19, %ntid.z;
	mov.u32 	%r20, %ctaid.z;
	mov.u32 	%r21, %tid.z;
	mad.lo.s32 	%r22, %r19, %r20, %r21;
	cvt.u64.u32 	%rd2, %r22;
	setp.le.u64 	%p1, %rd8, %rd2;
	setp.le.u64 	%p2, %rd13, %rd1;
	or.pred  	%p3, %p1, %p2;
	setp.le.u64 	%p4, %rd12, %rd14;
	or.pred  	%p5, %p4, %p3;
	@%p5 bra 	$L__BB1_6;
	cvt.u32.u64 	%r23, %rd2;
	cvt.u32.u64 	%r24, %rd1;
	cvta.to.global.u64 	%rd15, %rd6;
	cvt.rn.f32.u32 	%f13, %r23;
	cvt.rn.f32.u32 	%f14, %r24;
	cvt.rn.f32.u32 	%f15, %r1;
	ld.global.f32 	%f16, [%rd15];
	ld.global.f32 	%f17, [%rd15+4];
	ld.global.f32 	%f18, [%rd15+8];
	ld.global.f32 	%f19, [%rd15+12];
	mul.f32 	%f20, %f17, %f14;
	fma.rn.f32 	%f21, %f16, %f13, %f20;
	fma.rn.f32 	%f22, %f18, %f15, %f21;
	add.f32 	%f23, %f19, %f22;
	ld.global.f32 	%f24, [%rd15+16];
	ld.global.f32 	%f25, [%rd15+20];
	ld.global.f32 	%f26, [%rd15+24];
	ld.global.f32 	%f27, [%rd15+28];
	mul.f32 	%f28, %f25, %f14;
	fma.rn.f32 	%f29, %f24, %f13, %f28;
	fma.rn.f32 	%f30, %f26, %f15, %f29;
	add.f32 	%f31, %f27, %f30;
	ld.global.f32 	%f32, [%rd15+32];
	ld.global.f32 	%f33, [%rd15+36];
	ld.global.f32 	%f34, [%rd15+40];
	ld.global.f32 	%f35, [%rd15+44];
	mul.f32 	%f36, %f33, %f14;
	fma.rn.f32 	%f37, %f32, %f13, %f36;
	fma.rn.f32 	%f38, %f34, %f15, %f37;
	add.f32 	%f39, %f35, %f38;
	cvt.rmi.f32.f32 	%f40, %f23;
	cvt.rmi.f32.f32 	%f41, %f31;
	cvt.rmi.f32.f32 	%f42, %f39;
	sub.f32 	%f43, %f23, %f40;
	sub.f32 	%f44, %f31, %f41;
	sub.f32 	%f45, %f39, %f42;
	mov.f32 	%f46, 0f3F800000;
	sub.f32 	%f47, %f46, %f43;
	sub.f32 	%f48, %f46, %f44;
	sub.f32 	%f49, %f46, %f45;
	mul.f32 	%f50, %f43, %f43;
	mul.f32 	%f51, %f44, %f44;
	mul.f32 	%f52, %f45, %f45;
	mul.f32 	%f53, %f47, %f47;
	mul.f32 	%f54, %f48, %f48;
	mul.f32 	%f55, %f49, %f49;
	mul.f32 	%f56, %f53, 0f3E2AAAAB;
	mul.f32 	%f57, %f54, 0f3E2AAAAB;
	mul.f32 	%f58, %f55, 0f3E2AAAAB;
	mul.f32 	%f59, %f50, 0f3F000000;
	mul.f32 	%f60, %f51, 0f3F000000;
	mul.f32 	%f61, %f52, 0f3F000000;
	mov.f32 	%f62, 0f40000000;
	sub.f32 	%f63, %f62, %f43;
	sub.f32 	%f64, %f62, %f44;
	sub.f32 	%f65, %f62, %f45;
	mul.f32 	%f66, %f63, %f59;
	mul.f32 	%f67, %f64, %f60;
	mul.f32 	%f68, %f65, %f61;
	mov.f32 	%f69, 0f3F2AAAAB;
	sub.f32 	%f70, %f69, %f66;
	sub.f32 	%f71, %f69, %f67;
	sub.f32 	%f72, %f69, %f68;
	mul.f32 	%f73, %f53, 0f3F000000;
	mul.f32 	%f74, %f54, 0f3F000000;
	mul.f32 	%f75, %f55, 0f3F000000;
	sub.f32 	%f76, %f62, %f47;
	sub.f32 	%f77, %f62, %f48;
	sub.f32 	%f78, %f62, %f49;
	mul.f32 	%f79, %f76, %f73;
	mul.f32 	%f80, %f77, %f74;
	mul.f32 	%f81, %f78, %f75;
	sub.f32 	%f82, %f69, %f79;
	sub.f32 	%f83, %f69, %f80;
	sub.f32 	%f84, %f69, %f81;
	mul.f32 	%f85, %f50, 0f3E2AAAAB;
	mul.f32 	%f86, %f51, 0f3E2AAAAB;
	mul.f32 	%f87, %f52, 0f3E2AAAAB;
	mul.f32 	%f88, %f43, %f85;
	mul.f32 	%f89, %f44, %f86;
	mul.f32 	%f90, %f45, %f87;
	fma.rn.f32 	%f1, %f47, %f56, %f70;
	fma.rn.f32 	%f2, %f48, %f57, %f71;
	fma.rn.f32 	%f3, %f49, %f58, %f72;
	add.f32 	%f4, %f88, %f82;
	add.f32 	%f5, %f89, %f83;
	add.f32 	%f6, %f90, %f84;
	div.rn.f32 	%f91, %f70, %f1;
	div.rn.f32 	%f92, %f71, %f2;
	div.rn.f32 	%f93, %f72, %f3;
	add.f32 	%f94, %f91, 0fBF800000;
	add.f32 	%f95, %f92, 0fBF800000;
	add.f32 	%f96, %f93, 0fBF800000;
	add.f32 	%f7, %f40, %f94;
	add.f32 	%f8, %f41, %f95;
	add.f32 	%f9, %f42, %f96;
	cvt.rmi.s32.f32 	%r2, %f7;
	cvt.rmi.s32.f32 	%r25, %f8;
	cvt.rmi.s32.f32 	%r26, %f9;
	div.rn.f32 	%f97, %f88, %f4;
	div.rn.f32 	%f98, %f89, %f5;
	div.rn.f32 	%f99, %f90, %f6;
	add.f32 	%f100, %f97, 0f3F800000;
	add.f32 	%f101, %f98, 0f3F800000;
	add.f32 	%f102, %f99, 0f3F800000;
	add.f32 	%f10, %f40, %f100;
	add.f32 	%f11, %f41, %f101;
	add.f32 	%f12, %f42, %f102;
	cvt.rmi.s32.f32 	%r5, %f10;
	cvt.rmi.s32.f32 	%r6, %f11;
	cvt.rmi.s32.f32 	%r7, %f12;
	cvt.u32.u64 	%r27, %rd11;
	add.s32 	%r8, %r27, -1;
	cvt.u32.u64 	%r28, %rd10;
	add.s32 	%r9, %r28, -1;
	cvt.u32.u64 	%r29, %rd9;
	add.s32 	%r10, %r29, -1;
	or.b32  	%r30, %r2, %r25;
	or.b32  	%r31, %r30, %r26;
	setp.lt.s32 	%p6, %r31, 0;
	@%p6 bra 	$L__BB1_6;
	or.b32  	%r32, %r5, %r6;
	or.b32  	%r33, %r32, %r7;
	setp.lt.s32 	%p7, %r33, 0;
	@%p7 bra 	$L__BB1_6;
	setp.ge.s32 	%p8, %r2, %r8;
	setp.ge.s32 	%p9, %r25, %r9;
	or.pred  	%p10, %p8, %p9;
	setp.ge.s32 	%p11, %r26, %r10;
	or.pred  	%p12, %p10, %p11;
	@%p12 bra 	$L__BB1_6;
	setp.ge.u32 	%p13, %r5, %r8;
	setp.ge.u32 	%p14, %r6, %r9;
	or.pred  	%p15, %p13, %p14;
	setp.ge.u32 	%p16, %r7, %r10;
	or.pred  	%p17, %p15, %p16;
	@%p17 bra 	$L__BB1_6;
	ld.param.u64 	%rd172, [affineTransformMeanBlend_param_2];
	ld.param.u64 	%rd171, [affineTransformMeanBlend_param_0];
	cvt.rn.f32.s32 	%f104, %r2;
	sub.f32 	%f105, %f7, %f104;
	cvt.rn.f32.s32 	%f106, %r25;
	sub.f32 	%f107, %f8, %f106;
	cvt.rn.f32.s32 	%f108, %r26;
	sub.f32 	%f109, %f9, %f108;
	cvt.rn.f32.s32 	%f110, %r5;
	sub.f32 	%f111, %f10, %f110;
	cvt.rn.f32.s32 	%f112, %r6;
	sub.f32 	%f113, %f11, %f112;
	cvt.rn.f32.s32 	%f114, %r7;
	sub.f32 	%f115, %f12, %f114;
	cvta.to.global.u64 	%rd17, %rd172;
	cvt.u64.u32 	%rd18, %r2;
	cvt.u64.u32 	%rd19, %r26;
	mul.lo.s64 	%rd20, %rd10, %rd19;
	cvt.u64.u32 	%rd21, %r25;
	add.s64 	%rd22, %rd20, %rd21;
	mul.lo.s64 	%rd23, %rd22, %rd11;
	add.s64 	%rd24, %rd23, %rd18;
	shl.b64 	%rd25, %rd24, 1;
	add.s64 	%rd26, %rd17, %rd25;
	ld.global.u16 	%rs3, [%rd26];
	cvt.rn.f32.u16 	%f116, %rs3;
	add.s32 	%r34, %r26, 1;
	cvt.u64.u32 	%rd27, %r34;
	mul.lo.s64 	%rd28, %rd10, %rd27;
	add.s64 	%rd29, %rd28, %rd21;
	mul.lo.s64 	%rd30, %rd29, %rd11;
	add.s64 	%rd31, %rd30, %rd18;
	shl.b64 	%rd32, %rd31, 1;
	add.s64 	%rd33, %rd17, %rd32;
	ld.global.u16 	%rs4, [%rd33];
	cvt.rn.f32.u16 	%f117, %rs4;
	add.s32 	%r35, %r25, 1;
	cvt.u64.u32 	%rd34, %r35;
	add.s64 	%rd35, %rd28, %rd34;
	mul.lo.s64 	%rd36, %rd35, %rd11;
	add.s64 	%rd37, %rd36, %rd18;
	shl.b64 	%rd38, %rd37, 1;
	add.s64 	%rd39, %rd17, %rd38;
	ld.global.u16 	%rs5, [%rd39];
	cvt.rn.f32.u16 	%f118, %rs5;
	add.s64 	%rd40, %rd20, %rd34;
	mul.lo.s64 	%rd41, %rd40, %rd11;
	add.s64 	%rd42, %rd41, %rd18;
	shl.b64 	%rd43, %rd42, 1;
	add.s64 	%rd44, %rd17, %rd43;
	ld.global.u16 	%rs6, [%rd44];
	cvt.rn.f32.u16 	%f119, %rs6;
	ld.global.u16 	%rs7, [%rd26+2];
	cvt.rn.f32.u16 	%f120, %rs7;
	ld.global.u16 	%rs8, [%rd33+2];
	cvt.rn.f32.u16 	%f121, %rs8;
	ld.global.u16 	%rs9, [%rd39+2];
	cvt.rn.f32.u16 	%f122, %rs9;
	ld.global.u16 	%rs10, [%rd44+2];
	cvt.rn.f32.u16 	%f123, %rs10;
	neg.f32 	%f124, %f105;
	fma.rn.f32 	%f125, %f124, %f116, %f116;
	fma.rn.f32 	%f126, %f105, %f120, %f125;
	fma.rn.f32 	%f127, %f124, %f119, %f119;
	fma.rn.f32 	%f128, %f105, %f123, %f127;
	neg.f32 	%f129, %f107;
	fma.rn.f32 	%f130, %f129, %f126, %f126;
	fma.rn.f32 	%f131, %f107, %f128, %f130;
	fma.rn.f32 	%f132, %f124, %f117, %f117;
	fma.rn.f32 	%f133, %f105, %f121, %f132;
	fma.rn.f32 	%f134, %f124, %f118, %f118;
	fma.rn.f32 	%f135, %f105, %f122, %f134;
	fma.rn.f32 	%f136, %f129, %f133, %f133;
	fma.rn.f32 	%f137, %f107, %f135, %f136;
	neg.f32 	%f138, %f109;
	fma.rn.f32 	%f139, %f138, %f131, %f131;
	fma.rn.f32 	%f140, %f109, %f137, %f139;
	cvt.u64.u32 	%rd45, %r5;
	add.s64 	%rd46, %rd23, %rd45;
	shl.b64 	%rd47, %rd46, 1;
	add.s64 	%rd48, %rd17, %rd47;
	ld.global.u16 	%rs11, [%rd48];
	cvt.rn.f32.u16 	%f141, %rs11;
	add.s64 	%rd49, %rd30, %rd45;
	shl.b64 	%rd50, %rd49, 1;
	add.s64 	%rd51, %rd17, %rd50;
	ld.global.u16 	%rs12, [%rd51];
	cvt.rn.f32.u16 	%f142, %rs12;
	add.s64 	%rd52, %rd36, %rd45;
	shl.b64 	%rd53, %rd52, 1;
	add.s64 	%rd54, %rd17, %rd53;
	ld.global.u16 	%rs13, [%rd54];
	cvt.rn.f32.u16 	%f143, %rs13;
	add.s64 	%rd55, %rd41, %rd45;
	shl.b64 	%rd56, %rd55, 1;
	add.s64 	%rd57, %rd17, %rd56;
	ld.global.u16 	%rs14, [%rd57];
	cvt.rn.f32.u16 	%f144, %rs14;
	ld.global.u16 	%rs15, [%rd48+2];
	cvt.rn.f32.u16 	%f145, %rs15;
	ld.global.u16 	%rs16, [%rd51+2];
	cvt.rn.f32.u16 	%f146, %rs16;
	ld.global.u16 	%rs17, [%rd54+2];
	cvt.rn.f32.u16 	%f147, %rs17;
	ld.global.u16 	%rs18, [%rd57+2];
	cvt.rn.f32.u16 	%f148, %rs18;
	neg.f32 	%f149, %f111;
	fma.rn.f32 	%f150, %f149, %f141, %f141;
	fma.rn.f32 	%f151, %f111, %f145, %f150;
	fma.rn.f32 	%f152, %f149, %f144, %f144;
	fma.rn.f32 	%f153, %f111, %f148, %f152;
	fma.rn.f32 	%f154, %f129, %f151, %f151;
	fma.rn.f32 	%f155, %f107, %f153, %f154;
	fma.rn.f32 	%f156, %f149, %f142, %f142;
	fma.rn.f32 	%f157, %f111, %f146, %f156;
	fma.rn.f32 	%f158, %f149, %f143, %f143;
	fma.rn.f32 	%f159, %f111, %f147, %f158;
	fma.rn.f32 	%f160, %f129, %f157, %f157;
	fma.rn.f32 	%f161, %f107, %f159, %f160;
	fma.rn.f32 	%f162, %f138, %f155, %f155;
	fma.rn.f32 	%f163, %f109, %f161, %f162;
	mul.f32 	%f164, %f4, %f163;
	fma.rn.f32 	%f165, %f1, %f140, %f164;
	cvt.u64.u32 	%rd58, %r6;
	add.s64 	%rd59, %rd20, %rd58;
	mul.lo.s64 	%rd60, %rd59, %rd11;
	add.s64 	%rd61, %rd60, %rd18;
	shl.b64 	%rd62, %rd61, 1;
	add.s64 	%rd63, %rd17, %rd62;
	ld.global.u16 	%rs19, [%rd63];
	cvt.rn.f32.u16 	%f166, %rs19;
	add.s64 	%rd64, %rd28, %rd58;
	mul.lo.s64 	%rd65, %rd64, %rd11;
	add.s64 	%rd66, %rd65, %rd18;
	shl.b64 	%rd67, %rd66, 1;
	add.s64 	%rd68, %rd17, %rd67;
	ld.global.u16 	%rs20, [%rd68];
	cvt.rn.f32.u16 	%f167, %rs20;
	add.s32 	%r36, %r6, 1;
	cvt.u64.u32 	%rd69, %r36;
	add.s64 	%rd70, %rd28, %rd69;
	mul.lo.s64 	%rd71, %rd70, %rd11;
	add.s64 	%rd72, %rd71, %rd18;
	shl.b64 	%rd73, %rd72, 1;
	add.s64 	%rd74, %rd17, %rd73;
	ld.global.u16 	%rs21, [%rd74];
	cvt.rn.f32.u16 	%f168, %rs21;
	add.s64 	%rd75, %rd20, %rd69;
	mul.lo.s64 	%rd76, %rd75, %rd11;
	add.s64 	%rd77, %rd76, %rd18;
	shl.b64 	%rd78, %rd77, 1;
	add.s64 	%rd79, %rd17, %rd78;
	ld.global.u16 	%rs22, [%rd79];
	cvt.rn.f32.u16 	%f169, %rs22;
	ld.global.u16 	%rs23, [%rd63+2];
	cvt.rn.f32.u16 	%f170, %rs23;
	ld.global.u16 	%rs24, [%rd68+2];
	cvt.rn.f32.u16 	%f171, %rs24;
	ld.global.u16 	%rs25, [%rd74+2];
	cvt.rn.f32.u16 	%f172, %rs25;
	ld.global.u16 	%rs26, [%rd79+2];
	cvt.rn.f32.u16 	%f173, %rs26;
	fma.rn.f32 	%f174, %f124, %f166, %f166;
	fma.rn.f32 	%f175, %f105, %f170, %f174;
	fma.rn.f32 	%f176, %f124, %f169, %f169;
	fma.rn.f32 	%f177, %f105, %f173, %f176;
	neg.f32 	%f178, %f113;
	fma.rn.f32 	%f179, %f178, %f175, %f175;
	fma.rn.f32 	%f180, %f113, %f177, %f179;
	fma.rn.f32 	%f181, %f124, %f167, %f167;
	fma.rn.f32 	%f182, %f105, %f171, %f181;
	fma.rn.f32 	%f183, %f124, %f168, %f168;
	fma.rn.f32 	%f184, %f105, %f172, %f183;
	fma.rn.f32 	%f185, %f178, %f182, %f182;
	fma.rn.f32 	%f186, %f113, %f184, %f185;
	fma.rn.f32 	%f187, %f138, %f180, %f180;
	fma.rn.f32 	%f188, %f109, %f186, %f187;
	add.s64 	%rd80, %rd60, %rd45;
	shl.b64 	%rd81, %rd80, 1;
	add.s64 	%rd82, %rd17, %rd81;
	ld.global.u16 	%rs27, [%rd82];
	cvt.rn.f32.u16 	%f189, %rs27;
	add.s64 	%rd83, %rd65, %rd45;
	shl.b64 	%rd84, %rd83, 1;
	add.s64 	%rd85, %rd17, %rd84;
	ld.global.u16 	%rs28, [%rd85];
	cvt.rn.f32.u16 	%f190, %rs28;
	add.s64 	%rd86, %rd71, %rd45;
	shl.b64 	%rd87, %rd86, 1;
	add.s64 	%rd88, %rd17, %rd87;
	ld.global.u16 	%rs29, [%rd88];
	cvt.rn.f32.u16 	%f191, %rs29;
	add.s64 	%rd89, %rd76, %rd45;
	shl.b64 	%rd90, %rd89, 1;
	add.s64 	%rd91, %rd17, %rd90;
	ld.global.u16 	%rs30, [%rd91];
	cvt.rn.f32.u16 	%f192, %rs30;
	ld.global.u16 	%rs31, [%rd82+2];
	cvt.rn.f32.u16 	%f193, %rs31;
	ld.global.u16 	%rs32, [%rd85+2];
	cvt.rn.f32.u16 	%f194, %rs32;
	ld.global.u16 	%rs33, [%rd88+2];
	cvt.rn.f32.u16 	%f195, %rs33;
	ld.global.u16 	%rs34, [%rd91+2];
	cvt.rn.f32.u16 	%f196, %rs34;
	fma.rn.f32 	%f197, %f149, %f189, %f189;
	fma.rn.f32 	%f198, %f111, %f193, %f197;
	fma.rn.f32 	%f199, %f149, %f192, %f192;
	fma.rn.f32 	%f200, %f111, %f196, %f199;
	fma.rn.f32 	%f201, %f178, %f198, %f198;
	fma.rn.f32 	%f202, %f113, %f200, %f201;
	fma.rn.f32 	%f203, %f149, %f190, %f190;
	fma.rn.f32 	%f204, %f111, %f194, %f203;
	fma.rn.f32 	%f205, %f149, %f191, %f191;
	fma.rn.f32 	%f206, %f111, %f195, %f205;
	fma.rn.f32 	%f207, %f178, %f204, %f204;
	fma.rn.f32 	%f208, %f113, %f206, %f207;
	fma.rn.f32 	%f209, %f138, %f202, %f202;
	fma.rn.f32 	%f210, %f109, %f208, %f209;
	mul.f32 	%f211, %f4, %f210;
	fma.rn.f32 	%f212, %f1, %f188, %f211;
	mul.f32 	%f213, %f5, %f212;
	fma.rn.f32 	%f214, %f2, %f165, %f213;
	cvt.u64.u32 	%rd92, %r7;
	mul.lo.s64 	%rd93, %rd10, %rd92;
	add.s64 	%rd94, %rd93, %rd21;
	mul.lo.s64 	%rd95, %rd94, %rd11;
	add.s64 	%rd96, %rd95, %rd18;
	shl.b64 	%rd97, %rd96, 1;
	add.s64 	%rd98, %rd17, %rd97;
	ld.global.u16 	%rs35, [%rd98];
	cvt.rn.f32.u16 	%f215, %rs35;
	add.s32 	%r37, %r7, 1;
	cvt.u64.u32 	%rd99, %r37;
	mul.lo.s64 	%rd100, %rd10, %rd99;
	add.s64 	%rd101, %rd100, %rd21;
	mul.lo.s64 	%rd102, %rd101, %rd11;
	add.s64 	%rd103, %rd102, %rd18;
	shl.b64 	%rd104, %rd103, 1;
	add.s64 	%rd105, %rd17, %rd104;
	ld.global.u16 	%rs36, [%rd105];
	cvt.rn.f32.u16 	%f216, %rs36;
	add.s64 	%rd106, %rd100, %rd34;
	mul.lo.s64 	%rd107, %rd106, %rd11;
	add.s64 	%rd108, %rd107, %rd18;
	shl.b64 	%rd109, %rd108, 1;
	add.s64 	%rd110, %rd17, %rd109;
	ld.global.u16 	%rs37, [%rd110];
	cvt.rn.f32.u16 	%f217, %rs37;
	add.s64 	%rd111, %rd93, %rd34;
	mul.lo.s64 	%rd112, %rd111, %rd11;
	add.s64 	%rd113, %rd112, %rd18;
	shl.b64 	%rd114, %rd113, 1;
	add.s64 	%rd115, %rd17, %rd114;
	ld.global.u16 	%rs38, [%rd115];
	cvt.rn.f32.u16 	%f218, %rs38;
	ld.global.u16 	%rs39, [%rd98+2];
	cvt.rn.f32.u16 	%f219, %rs39;
	ld.global.u16 	%rs40, [%rd105+2];
	cvt.rn.f32.u16 	%f220, %rs40;
	ld.global.u16 	%rs41, [%rd110+2];
	cvt.rn.f32.u16 	%f221, %rs41;
	ld.global.u16 	%rs42, [%rd115+2];
	cvt.rn.f32.u16 	%f222, %rs42;
	fma.rn.f32 	%f223, %f124, %f215, %f215;
	fma.rn.f32 	%f224, %f105, %f219, %f223;
	fma.rn.f32 	%f225, %f124, %f218, %f218;
	fma.rn.f32 	%f226, %f105, %f222, %f225;
	fma.rn.f32 	%f227, %f129, %f224, %f224;
	fma.rn.f32 	%f228, %f107, %f226, %f227;
	fma.rn.f32 	%f229, %f124, %f216, %f216;
	fma.rn.f32 	%f230, %f105, %f220, %f229;
	fma.rn.f32 	%f231, %f124, %f217, %f217;
	fma.rn.f32 	%f232, %f105, %f221, %f231;
	fma.rn.f32 	%f233, %f129, %f230, %f230;
	fma.rn.f32 	%f234, %f107, %f232, %f233;
	neg.f32 	%f235, %f115;
	fma.rn.f32 	%f236, %f235, %f228, %f228;
	fma.rn.f32 	%f237, %f115, %f234, %f236;
	add.s64 	%rd116, %rd95, %rd45;
	shl.b64 	%rd117, %rd116, 1;
	add.s64 	%rd118, %rd17, %rd117;
	ld.global.u16 	%rs43, [%rd118];
	cvt.rn.f32.u16 	%f238, %rs43;
	add.s64 	%rd119, %rd102, %rd45;
	shl.b64 	%rd120, %rd119, 1;
	add.s64 	%rd121, %rd17, %rd120;
	ld.global.u16 	%rs44, [%rd121];
	cvt.rn.f32.u16 	%f239, %rs44;
	add.s64 	%rd122, %rd107, %rd45;
	shl.b64 	%rd123, %rd122, 1;
	add.s64 	%rd124, %rd17, %rd123;
	ld.global.u16 	%rs45, [%rd124];
	cvt.rn.f32.u16 	%f240, %rs45;
	add.s64 	%rd125, %rd112, %rd45;
	shl.b64 	%rd126, %rd125, 1;
	add.s64 	%rd127, %rd17, %rd126;
	ld.global.u16 	%rs46, [%rd127];
	cvt.rn.f32.u16 	%f241, %rs46;
	ld.global.u16 	%rs47, [%rd118+2];
	cvt.rn.f32.u16 	%f242, %rs47;
	ld.global.u16 	%rs48, [%rd121+2];
	cvt.rn.f32.u16 	%f243, %rs48;
	ld.global.u16 	%rs49, [%rd124+2];
	cvt.rn.f32.u16 	%f244, %rs49;
	ld.global.u16 	%rs50, [%rd127+2];
	cvt.rn.f32.u16 	%f245, %rs50;
	fma.rn.f32 	%f246, %f149, %f238, %f238;
	fma.rn.f32 	%f247, %f111, %f242, %f246;
	fma.rn.f32 	%f248, %f149, %f241, %f241;
	fma.rn.f32 	%f249, %f111, %f245, %f248;
	fma.rn.f32 	%f250, %f129, %f247, %f247;
	fma.rn.f32 	%f251, %f107, %f249, %f250;
	fma.rn.f32 	%f252, %f149, %f239, %f239;
	fma.rn.f32 	%f253, %f111, %f243, %f252;
	fma.rn.f32 	%f254, %f149, %f240, %f240;
	fma.rn.f32 	%f255, %f111, %f244, %f254;
	fma.rn.f32 	%f256, %f129, %f253, %f253;
	fma.rn.f32 	%f257, %f107, %f255, %f256;
	fma.rn.f32 	%f258, %f235, %f251, %f251;
	fma.rn.f32 	%f259, %f115, %f257, %f258;
	mul.f32 	%f260, %f4, %f259;
	fma.rn.f32 	%f261, %f1, %f237, %f260;
	add.s64 	%rd128, %rd93, %rd58;
	mul.lo.s64 	%rd129, %rd128, %rd11;
	add.s64 	%rd130, %rd129, %rd18;
	shl.b64 	%rd131, %rd130, 1;
	add.s64 	%rd132, %rd17, %rd131;
	ld.global.u16 	%rs51, [%rd132];
	cvt.rn.f32.u16 	%f262, %rs51;
	add.s64 	%rd133, %rd100, %rd58;
	mul.lo.s64 	%rd134, %rd133, %rd11;
	add.s64 	%rd135, %rd134, %rd18;
	shl.b64 	%rd136, %rd135, 1;
	add.s64 	%rd137, %rd17, %rd136;
	ld.global.u16 	%rs52, [%rd137];
	cvt.rn.f32.u16 	%f263, %rs52;
	add.s64 	%rd138, %rd100, %rd69;
	mul.lo.s64 	%rd139, %rd138, %rd11;
	add.s64 	%rd140, %rd139, %rd18;
	shl.b64 	%rd141, %rd140, 1;
	add.s64 	%rd142, %rd17, %rd141;
	ld.global.u16 	%rs53, [%rd142];
	cvt.rn.f32.u16 	%f264, %rs53;
	add.s64 	%rd143, %rd93, %rd69;
	mul.lo.s64 	%rd144, %rd143, %rd11;
	add.s64 	%rd145, %rd144, %rd18;
	shl.b64 	%rd146, %rd145, 1;
	add.s64 	%rd147, %rd17, %rd146;
	ld.global.u16 	%rs54, [%rd147];
	cvt.rn.f32.u16 	%f265, %rs54;
	ld.global.u16 	%rs55, [%rd132+2];
	cvt.rn.f32.u16 	%f266, %rs55;
	ld.global.u16 	%rs56, [%rd137+2];
	cvt.rn.f32.u16 	%f267, %rs56;
	ld.global.u16 	%rs57, [%rd142+2];
	cvt.rn.f32.u16 	%f268, %rs57;
	ld.global.u16 	%rs58, [%rd147+2];
	cvt.rn.f32.u16 	%f269, %rs58;
	fma.rn.f32 	%f270, %f124, %f262, %f262;
	fma.rn.f32 	%f271, %f105, %f266, %f270;
	fma.rn.f32 	%f272, %f124, %f265, %f265;
	fma.rn.f32 	%f273, %f105, %f269, %f272;
	fma.rn.f32 	%f274, %f178, %f271, %f271;
	fma.rn.f32 	%f275, %f113, %f273, %f274;
	fma.rn.f32 	%f276, %f124, %f263, %f263;
	fma.rn.f32 	%f277, %f105, %f267, %f276;
	fma.rn.f32 	%f278, %f124, %f264, %f264;
	fma.rn.f32 	%f279, %f105, %f268, %f278;
	fma.rn.f32 	%f280, %f178, %f277, %f277;
	fma.rn.f32 	%f281, %f113, %f279, %f280;
	fma.rn.f32 	%f282, %f235, %f275, %f275;
	fma.rn.f32 	%f283, %f115, %f281, %f282;
	add.s64 	%rd148, %rd129, %rd45;
	shl.b64 	%rd149, %rd148, 1;
	add.s64 	%rd150, %rd17, %rd149;
	ld.global.u16 	%rs59, [%rd150];
	cvt.rn.f32.u16 	%f284, %rs59;
	add.s64 	%rd151, %rd134, %rd45;
	shl.b64 	%rd152, %rd151, 1;
	add.s64 	%rd153, %rd17, %rd152;
	ld.global.u16 	%rs60, [%rd153];
	cvt.rn.f32.u16 	%f285, %rs60;
	add.s64 	%rd154, %rd139, %rd45;
	shl.b64 	%rd155, %rd154, 1;
	add.s64 	%rd156, %rd17, %rd155;
	ld.global.u16 	%rs61, [%rd156];
	cvt.rn.f32.u16 	%f286, %rs61;
	add.s64 	%rd157, %rd144, %rd45;
	shl.b64 	%rd158, %rd157, 1;
	add.s64 	%rd159, %rd17, %rd158;
	ld.global.u16 	%rs62, [%rd159];
	cvt.rn.f32.u16 	%f287, %rs62;
	ld.global.u16 	%rs63, [%rd150+2];
	cvt.rn.f32.u16 	%f288, %rs63;
	ld.global.u16 	%rs64, [%rd153+2];
	cvt.rn.f32.u16 	%f289, %rs64;
	ld.global.u16 	%rs65, [%rd156+2];
	cvt.rn.f32.u16 	%f290, %rs65;
	ld.global.u16 	%rs66, [%rd159+2];
	cvt.rn.f32.u16 	%f291, %rs66;
	fma.rn.f32 	%f292, %f149, %f284, %f284;
	fma.rn.f32 	%f293, %f111, %f288, %f292;
	fma.rn.f32 	%f294, %f149, %f287, %f287;
	fma.rn.f32 	%f295, %f111, %f291, %f294;
	fma.rn.f32 	%f296, %f178, %f293, %f293;
	fma.rn.f32 	%f297, %f113, %f295, %f296;
	fma.rn.f32 	%f298, %f149, %f285, %f285;
	fma.rn.f32 	%f299, %f111, %f289, %f298;
	fma.rn.f32 	%f300, %f149, %f286, %f286;
	fma.rn.f32 	%f301, %f111, %f290, %f300;
	fma.rn.f32 	%f302, %f178, %f299, %f299;
	fma.rn.f32 	%f303, %f113, %f301, %f302;
	fma.rn.f32 	%f304, %f235, %f297, %f297;
	fma.rn.f32 	%f305, %f115, %f303, %f304;
	mul.f32 	%f306, %f4, %f305;
	fma.rn.f32 	%f307, %f1, %f283, %f306;
	mul.f32 	%f308, %f5, %f307;
	fma.rn.f32 	%f309, %f2, %f261, %f308;
	mul.f32 	%f310, %f6, %f309;
	fma.rn.f32 	%f103, %f3, %f214, %f310;
	// begin inline asm
	{  cvt.rn.f16.f32 %rs1, %f103;}

	// end inline asm
	cvt.s64.s32 	%rd160, %r1;
	mad.lo.s64 	%rd161, %rd13, %rd160, %rd1;
	mad.lo.s64 	%rd162, %rd161, %rd8, %rd2;
	cvta.to.global.u64 	%rd163, %rd4;
	add.s64 	%rd164, %rd163, %rd162;
	ld.global.u8 	%rs67, [%rd164];
	add.s16 	%rs68, %rs67, 1;
	st.global.u8 	[%rd164], %rs68;
	// begin inline asm
	cvt.rzi.s64.f16 %rd16, %rs1;
	// end inline asm
	cvta.to.global.u64 	%rd165, %rd171;
	shl.b64 	%rd166, %rd162, 3;
	add.s64 	%rd167, %rd165, %rd166;
	ld.global.u64 	%rd168, [%rd167];
	shl.b64 	%rd169, %rd16, 1;
	add.s64 	%rd170, %rd168, %rd169;
	st.global.u64 	[%rd167], %rd170;
$L__BB1_6:
	ret;

}


// ===== COMPILED SASS (sm_100) =====

	.target	sm_100

	.elftype	@"ET_EXEC"


//--------------------- .note.nv.tkinfo           --------------------------
	.section	.note.nv.tkinfo,"",@"SHT_NOTE"
	.sectionflags	@"SHF_NOTE_NV_TKINFO"
	.tkinfo
        /*0018*/ 	.word	0x00000002
        /*0030*/ 	.string	""
        /*0030*/ 	.string	"ptxas"
        /*0030*/ 	.string	"Cuda compilation tools, release 13.0, V13.0.88"
        /*0030*/ 	.string	"Build cuda_13.0.r13.0/compiler.36424714_0"
        /*0030*/ 	.string	"-arch sm_100 -m 64 "



//--------------------- .note.nv.cuinfo           --------------------------
	.section	.note.nv.cuinfo,"",@"SHT_NOTE"
	.sectionflags	@"SHF_NOTE_NV_CUINFO"
        /*0018*/ 	.short	0x0002
        /*001a*/ 	.short	0x0064
        /*001c*/ 	.short	0x0082
	.zero		2


//--------------------- .nv.info                  --------------------------
	.section	.nv.info,"",@"SHT_CUDA_INFO"
	.align	4


	//----- nvinfo : EIATTR_REGCOUNT
	.align		4
        /*0000*/ 	.byte	0x04, 0x2f
        /*0002*/ 	.short	(.L_1 - .L_0)
	.align		4
.L_0:
        /*0004*/ 	.word	index@(affineTransformMaxBlend)
        /*0008*/ 	.word	0x00000038


	//----- nvinfo : EIATTR_FRAME_SIZE
	.align		4
.L_1:
        /*000c*/ 	.byte	0x04, 0x11
        /*000e*/ 	.short	(.L_3 - .L_2)
	.align		4
.L_2:
        /*0010*/ 	.word	index@($__internal_1_$__cuda_sm3x_div_rn_noftz_f32_slowpath)
        /*0014*/ 	.word	0x00000000


	//----- nvinfo : EIATTR_FRAME_SIZE
	.align		4
.L_3:
        /*0018*/ 	.byte	0x04, 0x11
        /*001a*/ 	.short	(.L_5 - .L_4)
	.align		4
.L_4:
        /*001c*/ 	.word	index@(affineTransformMaxBlend)
        /*0020*/ 	.word	0x00000000


	//----- nvinfo : EIATTR_REGCOUNT
	.align		4
.L_5:
        /*0024*/ 	.byte	0x04, 0x2f
        /*0026*/ 	.short	(.L_7 - .L_6)
	.align		4
.L_6:
        /*0028*/ 	.word	index@(affineTransformMeanBlend)
        /*002c*/ 	.word	0x00000034


	//----- nvinfo : EIATTR_FRAME_SIZE
	.align		4
.L_7:
        /*0030*/ 	.byte	0x04, 0x11
        /*0032*/ 	.short	(.L_9 - .L_8)
	.align		4
.L_8:
        /*0034*/ 	.word	index@($__internal_0_$__cuda_sm3x_div_rn_noftz_f32_slowpath)
        /*0038*/ 	.word	0x00000000


	//----- nvinfo : EIATTR_FRAME_SIZE
	.align		4
.L_9:
        /*003c*/ 	.byte	0x04, 0x11
        /*003e*/ 	.short	(.L_11 - .L_10)
	.align		4
.L_10:
        /*0040*/ 	.word	index@(affineTransformMeanBlend)
        /*0044*/ 	.word	0x00000000


	//----- nvinfo : EIATTR_MIN_STACK_SIZE
	.align		4
.L_11:
        /*0048*/ 	.byte	0x04, 0x12
        /*004a*/ 	.short	(.L_13 - .L_12)
	.align		4
.L_12:
        /*004c*/ 	.word	index@(affineTransformMeanBlend)
        /*0050*/ 	.word	0x00000000


	//----- nvinfo : EIATTR_MIN_STACK_SIZE
	.align		4
.L_13:
        /*0054*/ 	.byte	0x04, 0x12
        /*0056*/ 	.short	(.L_15 - .L_14)
	.align		4
.L_14:
        /*0058*/ 	.word	index@(affineTransformMaxBlend)
        /*005c*/ 	.word	0x00000000
.L_15:


//--------------------- .nv.compat                --------------------------
	.section	.nv.compat,"",@"SHT_CUDA_COMPAT_INFO"
	.align	4
        /*0000*/ 	.byte	0x02, 0x09, 0x00, 0x00, 0x02, 0x02, 0x01, 0x00, 0x02, 0x05, 0x05, 0x00, 0x03, 0x07, 0x01, 0x01
        /*0010*/ 	.byte	0x02, 0x03, 0x00, 0x00, 0x02, 0x06, 0x01, 0x00, 0x04, 0x0b, 0x08, 0x00, 0x01, 0x00, 0x00, 0x00
        /*0020*/ 	.byte	0x00, 0x00, 0x00, 0x00


//--------------------- .nv.info.affineTransformMeanBlend --------------------------
	.section	.nv.info.affineTransformMeanBlend,"",@"SHT_CUDA_INFO"
	.sectionflags	@""
	.align	4


	//----- nvinfo : EIATTR_CUDA_API_VERSION
	.align		4
        /*0000*/ 	.byte	0x04, 0x37
        /*0002*/ 	.short	(.L_17 - .L_16)
.L_16:
        /*0004*/ 	.word	0x00000082


	//----- nvinfo : EIATTR_KPARAM_INFO
	.align		4
.L_17:
        /*0008*/ 	.byte	0x04, 0x17
        /*000a*/ 	.short	(.L_19 - .L_18)
.L_18:
        /*000c*/ 	.word	0x00000000
        /*0010*/ 	.short	0x0009
        /*0012*/ 	.short	0x0048
        /*0014*/ 	.byte	0x00, 0xf0, 0x21, 0x00


	//----- nvinfo : EIATTR_KPARAM_INFO
	.align		4
.L_19:
        /*0018*/ 	.byte	0x04, 0x17
        /*001a*/ 	.short	(.L_21 - .L_20)
.L_20:
        /*001c*/ 	.word	0x00000000
        /*0020*/ 	.short	0x0008
        /*0022*/ 	.short	0x0040
        /*0024*/ 	.byte	0x00, 0xf0, 0x21, 0x00


	//----- nvinfo : EIATTR_KPARAM_INFO
	.align		4
.L_21:
        /*0028*/ 	.byte	0x04, 0x17
        /*002a*/ 	.short	(.L_23 - .L_22)
.L_22:
        /*002c*/ 	.word	0x00000000
        /*0030*/ 	.short	0x0007
        /*0032*/ 	.short	0x0038
        /*0034*/ 	.byte	0x00, 0xf0, 0x21, 0x00


	//----- nvinfo : EIATTR_KPARAM_INFO
	.align		4
.L_23:
        /*0038*/ 	.byte	0x04, 0x17
        /*003a*/ 	.short	(.L_25 - .L_24)
.L_24:
        /*003c*/ 	.word	0x00000000
        /*0040*/ 	.short	0x0006
        /*0042*/ 	.short	0x0030
        /*0044*/ 	.byte	0x00, 0xf0, 0x21, 0x00


	//----- nvinfo : EIATTR_KPARAM_INFO
	.align		4
.L_25:
        /*0048*/ 	.byte	0x04, 0x17
        /*004a*/ 	.short	(.L_27 - .L_26)
.L_26:
        /*004c*/ 	.word	0x00000000
        /*0050*/ 	.short	0x0005
        /*0052*/ 	.short	0x0028
        /*0054*/ 	.byte	0x00, 0xf0, 0x21, 0x00


	//----- nvinfo : EIATTR_KPARAM_INFO
	.align		4
.L_27:
        /*0058*/ 	.byte	0x04, 0x17
        /*005a*/ 	.short	(.L_29 - .L_28)
.L_28:
        /*005c*/ 	.word	0x00000000
        /*0060*/ 	.short	0x0004
        /*0062*/ 	.short	0x0020
        /*0064*/ 	.byte	0x00, 0xf0, 0x21, 0x00


	//----- nvinfo : EIATTR_KPARAM_INFO
	.align		4
.L_29:
        /*0068*/ 	.byte	0x04, 0x17
        /*006a*/ 	.short	(.L_31 - .L_30)
.L_30:
        /*006c*/ 	.word	0x00000000
        /*0070*/ 	.short	0x0003
        /*0072*/ 	.short	0x0018
        /*0074*/ 	.byte	0x00, 0xf5, 0x21, 0x00


	//----- nvinfo : EIATTR_KPARAM_INFO
	.align		4
.L_31:
        /*0078*/ 	.byte	0x04, 0x17
        /*007a*/ 	.short	(.L_33 - .L_32)
.L_32:
        /*007c*/ 	.word	0x00000000
        /*0080*/ 	.short	0x0002
        /*0082*/ 	.short	0x0010
        /*0084*/ 	.byte	0x00, 0xf5, 0x21, 0x00


	//----- nvinfo : EIATTR_KPARAM_INFO
	.align		4
.L_33:
        /*0088*/ 	.byte	0x04, 0x17
        /*008a*/ 	.short	(.L_35 - .L_34)
.L_34:
        /*008c*/ 	.word	0x00000000
        /*0090*/ 	.short	0x0001
        /*0092*/ 	.short	0x0008
        /*0094*/ 	.byte	0x00, 0xf5, 0x21, 0x00


	//----- nvinfo : EIATTR_KPARAM_INFO
	.align		4
.L_35:
        /*0098*/ 	.byte	0x04, 0x17
        /*009a*/ 	.short	(.L_37 - .L_36)
.L_36:
        /*009c*/ 	.word	0x00000000
        /*00a0*/ 	.short	0x0000
        /*00a2*/ 	.short	0x0000
        /*00a4*/ 	.byte	0x00, 0xf5, 0x21, 0x00


	//----- nvinfo : EIATTR_SPARSE_MMA_MASK
	.align		4
.L_37:
        /*00a8*/ 	.byte	0x03, 0x50
        /*00aa*/ 	.short	0x0000


	//----- nvinfo : EIATTR_MAXREG_COUNT
	.align		4
        /*00ac*/ 	.byte	0x03, 0x1b
        /*00ae*/ 	.short	0x00ff


	//----- nvinfo : EIATTR_MERCURY_ISA_VERSION
	.align		4
        /*00b0*/ 	.byte	0x03, 0x5f
        /*00b2*/ 	.short	0x0101


	//----- nvinfo : EIATTR_VRC_CTA_INIT_COUNT
	.align		4
        /*00b4*/ 	.byte	0x02, 0x4a
	.zero		1
	.zero		1


	//----- nvinfo : EIATTR_EXIT_INSTR_OFFSETS
	.align		4
        /*00b8*/ 	.byte	0x04, 0x1c
        /*00ba*/ 	.short	(.L_39 - .L_38)


	//   ....[0]....
.L_38:
        /*00bc*/ 	.word	0x00000150


	//   ....[1]....
        /*00c0*/ 	.word	0x00000ca0


	//   ....[2]....
        /*00c4*/ 	.word	0x00000d30


	//   ....[3]....
        /*00c8*/ 	.word	0x00000dd0


	//   ....[4]....
        /*00cc*/ 	.word	0x00000e10


	//   ....[5]....
        /*00d0*/ 	.word	0x00002da0


	//----- nvinfo : EIATTR_CRS_STACK_SIZE
	.align		4
.L_39:
        /*00d4*/ 	.byte	0x04, 0x1e
        /*00d6*/ 	.short	(.L_41 - .L_40)
.L_40:
        /*00d8*/ 	.word	0x00000000


	//----- nvinfo : EIATTR_CBANK_PARAM_SIZE
	.align		4
.L_41:
        /*00dc*/ 	.byte	0x03, 0x19
        /*00de*/ 	.short	0x0050


	//----- nvinfo : EIATTR_PARAM_CBANK
	.align		4
        /*00e0*/ 	.byte	0x04, 0x0a
        /*00e2*/ 	.short	(.L_43 - .L_42)
	.align		4
.L_42:
        /*00e4*/ 	.word	index@(.nv.constant0.affineTransformMeanBlend)
        /*00e8*/ 	.short	0x0380
        /*00ea*/ 	.short	0x0050


	//----- nvinfo : EIATTR_SW_WAR
	.align		4
.L_43:
        /*00ec*/ 	.byte	0x04, 0x36
        /*00ee*/ 	.short	(.L_45 - .L_44)
.L_44:
        /*00f0*/ 	.word	0x00000008
.L_45:


//--------------------- .nv.info.affineTransformMaxBlend --------------------------
	.section	.nv.info.affineTransformMaxBlend,"",@"SHT_CUDA_INFO"
	.sectionflags	@""
	.align	4


	//----- nvinfo : EIATTR_CUDA_API_VERSION
	.align		4
        /*0000*/ 	.byte	0x04, 0x37
        /*0002*/ 	.short	(.L_47 - .L_46)
.L_46:
        /*0004*/ 	.word	0x00000082


	//----- nvinfo : EIATTR_KPARAM_INFO
	.align		4
.L_47:
        /*0008*/ 	.byte	0x04, 0x17
        /*000a*/ 	.short	(.L_49 - .L_48)
.L_48:
        /*000c*/ 	.word	0x00000000
        /*0010*/ 	.short	0x0008
        /*0012*/ 	.short	0x0040
        /*0014*/ 	.byte	0x00, 0xf0, 0x21, 0x00


	//----- nvinfo : EIATTR_KPARAM_INFO
	.align		4
.L_49:
        /*0018*/ 	.byte	0x04, 0x17
        /*001a*/ 	.short	(.L_51 - .L_50)
.L_50:
        /*001c*/ 	.word	0x00000000
        /*0020*/ 	.short	0x0007
        /*0022*/ 	.short	0x0038
        /*0024*/ 	.byte	0x00, 0xf0, 0x21, 0x00


	//----- nvinfo : EIATTR_KPARAM_INFO
	.align		4
.L_51:
        /*0028*/ 	.byte	0x04, 0x17
        /*002a*/ 	.short	(.L_53 - .L_52)
.L_52:
        /*002c*/ 	.word	0x00000000
        /*0030*/ 	.short	0x0006
        /*0032*/ 	.short	0x0030
        /*0034*/ 	.byte	0x00, 0xf0, 0x21, 0x00


	//----- nvinfo : EIATTR_KPARAM_INFO
	.align		4
.L_53:
        /*0038*/ 	.byte	0x04, 0x17
        /*003a*/ 	.short	(.L_55 - .L_54)
.L_54:
        /*003c*/ 	.word	0x00000000
        /*0040*/ 	.short	0x0005
        /*0042*/ 	.short	0x0028
        /*0044*/ 	.byte	0x00, 0xf0, 0x21, 0x00


	//----- nvinfo : EIATTR_KPARAM_INFO
	.align		4
.L_55:
        /*0048*/ 	.byte	0x04, 0x17
        /*004a*/ 	.short	(.L_57 - .L_56)
.L_56:
        /*004c*/ 	.word	0x00000000
        /*0050*/ 	.short	0x0004
        /*0052*/ 	.short	0x0020
        /*0054*/ 	.byte	0x00, 0xf0, 0x21, 0x00


	//----- nvinfo : EIATTR_KPARAM_INFO
	.align		4
.L_57:
        /*0058*/ 	.byte	0x04, 0x17
        /*005a*/ 	.short	(.L_59 - .L_58)
.L_58:
        /*005c*/ 	.word	0x00000000
        /*0060*/ 	.short	0x0003
        /*0062*/ 	.short	0x0018
        /*0064*/ 	.byte	0x00, 0xf0, 0x21, 0x00


	//----- nvinfo : EIATTR_KPARAM_INFO
	.align		4
.L_59:
        /*0068*/ 	.byte	0x04, 0x17
        /*006a*/ 	.short	(.L_61 - .L_60)
.L_60:
        /*006c*/ 	.word	0x00000000
        /*0070*/ 	.short	0x0002
        /*0072*/ 	.short	0x0010
        /*0074*/ 	.byte	0x00, 0xf5, 0x21, 0x00


	//----- nvinfo : EIATTR_KPARAM_INFO
	.align		4
.L_61:
        /*0078*/ 	.byte	0x04, 0x17
        /*007a*/ 	.short	(.L_63 - .L_62)
.L_62:
        /*007c*/ 	.word	0x00000000
        /*0080*/ 	.short	0x0001
        /*0082*/ 	.short	0x0008
        /*0084*/ 	.byte	0x00, 0xf5, 0x21, 0x00


	//----- nvinfo : EIATTR_KPARAM_INFO
	.align		4
.L_63:
        /*0088*/ 	.byte	0x04, 0x17
        /*008a*/ 	.short	(.L_65 - .L_64)
.L_64:
        /*008c*/ 	.word	0x00000000
        /*0090*/ 	.short	0x0000
        /*0092*/ 	.short	0x0000
        /*0094*/ 	.byte	0x00, 0xf5, 0x21, 0x00


	//----- nvinfo : EIATTR_SPARSE_MMA_MASK
	.align		4
.L_65:
        /*0098*/ 	.byte	0x03, 0x50
        /*009a*/ 	.short	0x0000


	//----- nvinfo : EIATTR_MAXREG_COUNT
	.align		4
        /*009c*/ 	.byte	0x03, 0x1b
        /*009e*/ 	.short	0x00ff


	//----- nvinfo : EIATTR_MERCURY_ISA_VERSION
	.align		4
        /*00a0*/ 	.byte	0x03, 0x5f
        /*00a2*/ 	.short	0x0101


	//----- nvinfo : EIATTR_VRC_CTA_INIT_COUNT
	.align		4
        /*00a4*/ 	.byte	0x02, 0x4a
	.zero		1
	.zero		1


	//----- nvinfo : EIATTR_EXIT_INSTR_OFFSETS
	.align		4
        /*00a8*/ 	.byte	0x04, 0x1c
        /*00aa*/ 	.short	(.L_67 - .L_66)


	//   ....[0]....
.L_66:
        /*00ac*/ 	.word	0x00000150


	//   ....[1]....
        /*00b0*/ 	.word	0x00000ca0


	//   ....[2]....
        /*00b4*/ 	.word	0x00000d30


	//   ....[3]....
        /*00b8*/ 	.word	0x00000dd0


	//   ....[4]....
        /*00bc*/ 	.word	0x00000e10


	//   ....[5]....
        /*00c0*/ 	.word	0x00002c00


	//   ....[6]....
        /*00c4*/ 	.word	0x00002d30


	//   ....[7]....
        /*00c8*/ 	.word	0x00002dc0


	//----- nvinfo : EIATTR_CRS_STACK_SIZE
	.align		4
.L_67:
        /*00cc*/ 	.byte	0x04, 0x1e
        /*00ce*/ 	.short	(.L_69 - .L_68)
.L_68:
        /*00d0*/ 	.word	0x00000000


	//----- nvinfo : EIATTR_CBANK_PARAM_SIZE
	.align		4
.L_69:
        /*00d4*/ 	.byte	0x03, 0x19
        /*00d6*/ 	.short	0x0048


	//----- nvinfo : EIATTR_PARAM_CBANK
	.align		4
        /*00d8*/ 	.byte	0x04, 0x0a
        /*00da*/ 	.short	(.L_71 - .L_70)
	.align		4
.L_70:
        /*00dc*/ 	.word	index@(.nv.constant0.affineTransformMaxBlend)
        /*00e0*/ 	.short	0x0380
        /*00e2*/ 	.short	0x0048


	//----- nvinfo : EIATTR_SW_WAR
	.align		4
.L_71:
        /*00e4*/ 	.byte	0x04, 0x36
        /*00e6*/ 	.short	(.L_73 - .L_72)
.L_72:
        /*00e8*/ 	.word	0x00000008
.L_73:


//--------------------- .nv.callgraph             --------------------------
	.section	.nv.callgraph,"",@"SHT_CUDA_CALLGRAPH"
	.align	4
	.sectionentsize	8
	.align		4
        /*0000*/ 	.word	0x00000000
	.align		4
        /*0004*/ 	.word	0xffffffff
	.align		4
        /*0008*/ 	.word	0x00000000
	.align		4
        /*000c*/ 	.word	0xfffffffe
	.align		4
        /*0010*/ 	.word	0x00000000
	.align		4
        /*0014*/ 	.word	0xfffffffd
	.align		4
        /*0018*/ 	.word	0x00000000
	.align		4
        /*001c*/ 	.word	0xfffffffc


//--------------------- .text.affineTransformMeanBlend --------------------------
	.section	.text.affineTransformMeanBlend,"ax",@progbits
	.align	128
        .global         affineTransformMeanBlend
        .type           affineTransformMeanBlend,@function
        .size           affineTransformMeanBlend,(.L_x_48 - affineTransformMeanBlend)
        .other          affineTransformMeanBlend,@"STO_CUDA_ENTRY STV_DEFAULT"
affineTransformMeanBlend:
.text.affineTransformMeanBlend:
[----:B------:R-:W-:Y:S01]  /*0000*/  LDC R1, c[0x0][0x37c] ;  /* 0x0000df00ff017b82 */ /* 0x000fe20000000800 */
[----:B------:R-:W0:Y:S01]  /*0010*/  S2R R22, SR_CTAID.Y ;  /* 0x0000000000167919 */ /* 0x000e220000002600 */
[----:B------:R-:W1:Y:S01]  /*0020*/  LDCU UR4, c[0x0][0x360] ;  /* 0x00006c00ff0477ac */ /* 0x000e620008000800 */
[----:B------:R-:W0:Y:S01]  /*0030*/  S2R R23, SR_TID.Y ;  /* 0x0000000000177919 */ /* 0x000e220000002200 */
[----:B------:R-:W0:Y:S01]  /*0040*/  LDCU UR5, c[0x0][0x364] ;  /* 0x00006c80ff0577ac */ /* 0x000e220008000800 */
[----:B------:R-:W2:Y:S01]  /*0050*/  S2R R20, SR_CTAID.Z ;  /* 0x0000000000147919 */ /* 0x000ea20000002700 */
[----:B------:R-:W2:Y:S01]  /*0060*/  LDCU UR6, c[0x0][0x368] ;  /* 0x00006d00ff0677ac */ /* 0x000ea20008000800 */
[----:B------:R-:W2:Y:S01]  /*0070*/  S2R R21, SR_TID.Z ;  /* 0x0000000000157919 */ /* 0x000ea20000002300 */
[----:B------:R-:W3:Y:S01]  /*0080*/  LDCU.128 UR12, c[0x0][0x3a0] ;  /* 0x00007400ff0c77ac */ /* 0x000ee20008000c00 */
[----:B------:R-:W1:Y:S01]  /*0090*/  S2R R37, SR_CTAID.X ;  /* 0x0000000000257919 */ /* 0x000e620000002500 */
[----:B------:R-:W4:Y:S01]  /*00a0*/  LDCU.64 UR8, c[0x0][0x3b0] ;  /* 0x00007600ff0877ac */ /* 0x000f220008000a00 */
[----:B------:R-:W1:Y:S01]  /*00b0*/  S2R R0, SR_TID.X ;  /* 0x0000000000007919 */ /* 0x000e620000002100 */
[----:B0-----:R-:W-:-:S05]  /*00c0*/  IMAD R22, R22, UR5, R23 ;  /* 0x0000000516167c24 */ /* 0x001fca000f8e0217 */
[----:B---3--:R-:W-:Y:S01]  /*00d0*/  ISETP.GE.U32.AND P1, PT, R22, UR14, PT ;  /* 0x0000000e16007c0c */ /* 0x008fe2000bf26070 */
[----:B--2---:R-:W-:-:S03]  /*00e0*/  IMAD R20, R20, UR6, R21 ;  /* 0x0000000614147c24 */ /* 0x004fc6000f8e0215 */
[----:B------:R-:W-:Y:S02]  /*00f0*/  ISETP.GE.U32.AND.EX P1, PT, RZ, UR15, PT, P1 ;  /* 0x0000000fff007c0c */ /* 0x000fe4000bf26110 */
[----:B----4-:R-:W-:Y:S01]  /*0100*/  ISETP.GE.U32.AND P2, PT, R20, UR8, PT ;  /* 0x0000000814007c0c */ /* 0x010fe2000bf46070 */
[----:B-1----:R-:W-:-:S03]  /*0110*/  IMAD R37, R37, UR4, R0 ;  /* 0x0000000425257c24 */ /* 0x002fc6000f8e0200 */
[----:B------:R-:W-:Y:S02]  /*0120*/  ISETP.GE.U32.OR.EX P1, PT, RZ, UR9, P1, P2 ;  /* 0x00000009ff007c0c */ /* 0x000fe40008f26520 */
[----:B------:R-:W-:-:S04]  /*0130*/  ISETP.GE.U32.AND P0, PT, R37, UR12, PT ;  /* 0x0000000c25007c0c */ /* 0x000fc8000bf06070 */
[----:B------:R-:W-:-:S13]  /*0140*/  ISETP.GE.U32.OR.EX P0, PT, RZ, UR13, P1, P0 ;  /* 0x0000000dff007c0c */ /* 0x000fda0008f06500 */
[----:B------:R-:W-:Y:S05]  /*0150*/  @P0 EXIT ;  /* 0x000000000000094d */ /* 0x000fea0003800000 */
[----:B------:R-:W0:Y:S01]  /*0160*/  LDC.64 R2, c[0x0][0x398] ;  /* 0x0000e600ff027b82 */ /* 0x000e220000000a00 */
[----:B------:R-:W0:Y:S02]  /*0170*/  LDCU.64 UR6, c[0x0][0x358] ;  /* 0x00006b00ff0677ac */ /* 0x000e240008000a00 */
[----:B0-----:R-:W2:Y:S04]  /*0180*/  LDG.E R0, desc[UR6][R2.64+0x4] ;  /* 0x0000040602007981 */ /* 0x001ea8000c1e1900 */
[----:B------:R-:W3:Y:S04]  /*0190*/  LDG.E R7, desc[UR6][R2.64] ;  /* 0x0000000602077981 */ /* 0x000ee8000c1e1900 */
[----:B------:R-:W4:Y:S04]  /*01a0*/  LDG.E R9, desc[UR6][R2.64+0x8] ;  /* 0x0000080602097981 */ /* 0x000f28000c1e1900 */
[----:B------:R-:W5:Y:S04]  /*01b0*/  LDG.E R8, desc[UR6][R2.64+0xc] ;  /* 0x00000c0602087981 */ /* 0x000f68000c1e1900 */
[----:B------:R-:W5:Y:S04]  /*01c0*/  LDG.E R10, desc[UR6][R2.64+0x14] ;  /* 0x00001406020a7981 */ /* 0x000f68000c1e1900 */
[----:B------:R-:W5:Y:S04]  /*01d0*/  LDG.E R13, desc[UR6][R2.64+0x10] ;  /* 0x00001006020d7981 */ /* 0x000f68000c1e1900 */
[----:B------:R-:W5:Y:S04]  /*01e0*/  LDG.E R14, desc[UR6][R2.64+0x24] ;  /* 0x00002406020e7981 */ /* 0x000f68000c1e1900 */
[----:B------:R-:W5:Y:S04]  /*01f0*/  LDG.E R15, desc[UR6][R2.64+0x18] ;  /* 0x00001806020f7981 */ /* 0x000f68000c1e1900 */
[----:B------:R-:W5:Y:S04]  /*0200*/  LDG.E R17, desc[UR6][R2.64+0x20] ;  /* 0x0000200602117981 */ /* 0x000f68000c1e1900 */
[----:B------:R-:W5:Y:S04]  /*0210*/  LDG.E R12, desc[UR6][R2.64+0x1c] ;  /* 0x00001c06020c7981 */ /* 0x000f68000c1e1900 */
[----:B------:R-:W5:Y:S04]  /*0220*/  LDG.E R19, desc[UR6][R2.64+0x28] ;  /* 0x0000280602137981 */ /* 0x000f68000c1e1900 */
[----:B------:R0:W5:Y:S01]  /*0230*/  LDG.E R16, desc[UR6][R2.64+0x2c] ;  /* 0x00002c0602107981 */ /* 0x000162000c1e1900 */
[----:B------:R-:W-:-:S02]  /*0240*/  I2FP.F32.U32 R5, R22 ;  /* 0x0000001600057245 */ /* 0x000fc40000201000 */
[----:B------:R-:W-:Y:S02]  /*0250*/  I2FP.F32.U32 R4, R20 ;  /* 0x0000001400047245 */ /* 0x000fe40000201000 */
[----:B------:R-:W-:Y:S01]  /*0260*/  I2FP.F32.U32 R6, R37 ;  /* 0x0000002500067245 */ /* 0x000fe20000201000 */
[----:B------:R-:W-:Y:S01]  /*0270*/  BSSY.RECONVERGENT B0, `(.L_x_0) ;  /* 0x000004a000007945 */ /* 0x000fe20003800200 */
[----:B--2---:R-:W-:-:S04]  /*0280*/  FMUL R11, R5, R0 ;  /* 0x00000000050b7220 */ /* 0x004fc80000400000 */
[----:B---3--:R-:W-:-:S04]  /*0290*/  FFMA R7, R4, R7, R11 ;  /* 0x0000000704077223 */ /* 0x008fc8000000000b */
[----:B----4-:R-:W-:-:S04]  /*02a0*/  FFMA R7, R6, R9, R7 ;  /* 0x0000000906077223 */ /* 0x010fc80000000007 */
[----:B-----5:R-:W-:-:S04]  /*02b0*/  FADD R7, R8, R7 ;  /* 0x0000000708077221 */ /* 0x020fc80000000000 */
[----:B------:R-:W1:Y:S02]  /*02c0*/  FRND.FLOOR R34, R7 ;  /* 0x0000000700227307 */ /* 0x000e640000205000 */
[----:B-1----:R-:W-:-:S04]  /*02d0*/  FADD R11, R7, -R34 ;  /* 0x80000022070b7221 */ /* 0x002fc80000000000 */
[C---:B------:R-:W-:Y:S01]  /*02e0*/  FMUL R8, R11.reuse, R11 ;  /* 0x0000000b0b087220 */ /* 0x040fe20000400000 */
[C---:B------:R-:W-:Y:S01]  /*02f0*/  FADD R25, -R11.reuse, 1 ;  /* 0x3f8000000b197421 */ /* 0x040fe20000000100 */
[----:B0-----:R-:W-:Y:S02]  /*0300*/  FADD R3, -R11, 2 ;  /* 0x400000000b037421 */ /* 0x001fe40000000100 */
[----:B------:R-:W-:Y:S01]  /*0310*/  FMUL R0, R8, 0.5 ;  /* 0x3f00000008007820 */ /* 0x000fe20000400000 */
[----:B------:R-:W-:-:S03]  /*0320*/  FMUL R2, R25, R25 ;  /* 0x0000001919027220 */ /* 0x000fc60000400000 */
[----:B------:R-:W-:Y:S01]  /*0330*/  FFMA R0, R0, -R3, 0.6666666865348815918 ;  /* 0x3f2aaaab00007423 */ /* 0x000fe20000000803 */
[----:B------:R-:W-:Y:S01]  /*0340*/  FMUL R9, R2, 0.16666667163372039795 ;  /* 0x3e2aaaab02097820 */ /* 0x000fe20000400000 */
[----:B------:R-:W-:-:S03]  /*0350*/  FMUL R3, R5, R10 ;  /* 0x0000000a05037220 */ /* 0x000fc60000400000 */
[----:B------:R-:W-:Y:S01]  /*0360*/  FFMA R9, R25, R9, R0 ;  /* 0x0000000919097223 */ /* 0x000fe20000000000 */
[----:B------:R-:W-:Y:S01]  /*0370*/  FFMA R3, R4, R13, R3 ;  /* 0x0000000d04037223 */ /* 0x000fe20000000003 */
[----:B------:R-:W-:Y:S02]  /*0380*/  FMUL R5, R5, R14 ;  /* 0x0000000e05057220 */ /* 0x000fe40000400000 */
[----:B------:R-:W0:Y:S01]  /*0390*/  MUFU.RCP R10, R9 ;  /* 0x00000009000a7308 */ /* 0x000e220000001000 */
[----:B------:R-:W-:Y:S01]  /*03a0*/  FFMA R3, R6, R15, R3 ;  /* 0x0000000f06037223 */ /* 0x000fe20000000003 */
[----:B------:R-:W-:-:S03]  /*03b0*/  FFMA R5, R4, R17, R5 ;  /* 0x0000001104057223 */ /* 0x000fc60000000005 */
[----:B------:R-:W-:Y:S01]  /*03c0*/  FADD R12, R12, R3 ;  /* 0x000000030c0c7221 */ /* 0x000fe20000000000 */
[----:B------:R-:W-:-:S03]  /*03d0*/  FFMA R5, R6, R19, R5 ;  /* 0x0000001306057223 */ /* 0x000fc60000000005 */
[----:B------:R-:W1:Y:S01]  /*03e0*/  FRND.FLOOR R35, R12 ;  /* 0x0000000c00237307 */ /* 0x000e620000205000 */
[----:B------:R-:W-:Y:S01]  /*03f0*/  FADD R5, R16, R5 ;  /* 0x0000000510057221 */ /* 0x000fe20000000000 */
[----:B------:R-:W-:Y:S01]  /*0400*/  FMUL R8, R8, 0.16666667163372039795 ;  /* 0x3e2aaaab08087820 */ /* 0x000fe20000400000 */
[----:B0-----:R-:W-:-:S05]  /*0410*/  FFMA R3, -R9, R10, 1 ;  /* 0x3f80000009037423 */ /* 0x001fca000000010a */
[----:B------:R-:W0:Y:S01]  /*0420*/  FRND.FLOOR R14, R5 ;  /* 0x00000005000e7307 */ /* 0x000e220000205000 */
[----:B------:R-:W-:Y:S01]  /*0430*/  FFMA R15, R10, R3, R10 ;  /* 0x000000030a0f7223 */ /* 0x000fe2000000000a */
[----:B------:R-:W-:Y:S01]  /*0440*/  FMUL R11, R11, R8 ;  /* 0x000000080b0b7220 */ /* 0x000fe20000400000 */
[----:B-1----:R-:W-:Y:S02]  /*0450*/  FADD R7, R12, -R35 ;  /* 0x800000230c077221 */ /* 0x002fe40000000000 */
[----:B------:R-:W-:Y:S01]  /*0460*/  FFMA R8, R0, R15, RZ ;  /* 0x0000000f00087223 */ /* 0x000fe200000000ff */
[----:B------:R-:W-:Y:S01]  /*0470*/  FADD R25, -R25, 2 ;  /* 0x4000000019197421 */ /* 0x000fe20000000100 */
[----:B------:R-:W-:Y:S01]  /*0480*/  FMUL R2, R2, 0.5 ;  /* 0x3f00000002027820 */ /* 0x000fe20000400000 */
[----:B------:R-:W-:Y:S01]  /*0490*/  FADD R6, -R7, 1 ;  /* 0x3f80000007067421 */ /* 0x000fe20000000100 */
[----:B------:R-:W-:Y:S01]  /*04a0*/  FFMA R10, -R9, R8, R0 ;  /* 0x00000008090a7223 */ /* 0x000fe20000000100 */
[----:B------:R-:W-:Y:S01]  /*04b0*/  FMUL R3, R7, R7 ;  /* 0x0000000707037220 */ /* 0x000fe20000400000 */
[----:B------:R-:W-:Y:S01]  /*04c0*/  FFMA R16, R2, -R25, 0.6666666865348815918 ;  /* 0x3f2aaaab02107423 */ /* 0x000fe20000000819 */
[----:B0-----:R-:W-:Y:S01]  /*04d0*/  FADD R2, R5, -R14 ;  /* 0x8000000e05027221 */ /* 0x001fe20000000000 */
[----:B------:R-:W-:Y:S01]  /*04e0*/  FFMA R15, R15, R10, R8 ;  /* 0x0000000a0f0f7223 */ /* 0x000fe20000000008 */
[----:B------:R-:W-:Y:S01]  /*04f0*/  FMUL R8, R6, R6 ;  /* 0x0000000606087220 */ /* 0x000fe20000400000 */
[----:B------:R-:W-:Y:S01]  /*0500*/  FADD R4, -R7, 2 ;  /* 0x4000000007047421 */ /* 0x000fe20000000100 */
[C---:B------:R-:W-:Y:S01]  /*0510*/  FMUL R13, R3.reuse, 0.5 ;  /* 0x3f000000030d7820 */ /* 0x040fe20000400000 */
[----:B------:R-:W-:Y:S01]  /*0520*/  FMUL R5, R2, R2 ;  /* 0x0000000202057220 */ /* 0x000fe20000400000 */
[----:B------:R-:W-:Y:S01]  /*0530*/  FMUL R12, R3, 0.16666667163372039795 ;  /* 0x3e2aaaab030c7820 */ /* 0x000fe20000400000 */
[----:B------:R-:W-:Y:S01]  /*0540*/  FADD R19, -R6, 2 ;  /* 0x4000000006137421 */ /* 0x000fe20000000100 */
[----:B------:R-:W-:Y:S01]  /*0550*/  FMUL R10, R8, 0.5 ;  /* 0x3f000000080a7820 */ /* 0x000fe20000400000 */
[----:B------:R-:W0:Y:S01]  /*0560*/  FCHK P0, R0, R9 ;  /* 0x0000000900007302 */ /* 0x000e220000000000 */
[C---:B------:R-:W-:Y:S01]  /*0570*/  FADD R3, -R2.reuse, 1 ;  /* 0x3f80000002037421 */ /* 0x040fe20000000100 */
[----:B------:R-:W-:Y:S01]  /*0580*/  FFMA R13, R13, -R4, 0.6666666865348815918 ;  /* 0x3f2aaaab0d0d7423 */ /* 0x000fe20000000804 */
[----:B------:R-:W-:Y:S01]  /*0590*/  FADD R17, -R2, 2 ;  /* 0x4000000002117421 */ /* 0x000fe20000000100 */
[----:B------:R-:W-:Y:S01]  /*05a0*/  FMUL R4, R5, 0.5 ;  /* 0x3f00000005047820 */ /* 0x000fe20000400000 */
[----:B------:R-:W-:Y:S01]  /*05b0*/  FFMA R18, R10, -R19, 0.6666666865348815918 ;  /* 0x3f2aaaab0a127423 */ /* 0x000fe20000000813 */
[----:B------:R-:W-:Y:S01]  /*05c0*/  FMUL R10, R3, R3 ;  /* 0x00000003030a7220 */ /* 0x000fe20000400000 */
[----:B------:R-:W-:Y:S01]  /*05d0*/  FMUL R7, R7, R12 ;  /* 0x0000000c07077220 */ /* 0x000fe20000400000 */
[----:B------:R-:W-:Y:S01]  /*05e0*/  FFMA R4, R4, -R17, 0.6666666865348815918 ;  /* 0x3f2aaaab04047423 */ /* 0x000fe20000000811 */
[----:B------:R-:W-:Y:S01]  /*05f0*/  FMUL R17, R5, 0.16666667163372039795 ;  /* 0x3e2aaaab05117820 */ /* 0x000fe20000400000 */
[----:B------:R-:W-:Y:S01]  /*0600*/  FADD R12, -R3, 2 ;  /* 0x40000000030c7421 */ /* 0x000fe20000000100 */
[----:B------:R-:W-:Y:S01]  /*0610*/  FMUL R5, R10, 0.5 ;  /* 0x3f0000000a057820 */ /* 0x000fe20000400000 */
[----:B------:R-:W-:Y:S01]  /*0620*/  FMUL R8, R8, 0.16666667163372039795 ;  /* 0x3e2aaaab08087820 */ /* 0x000fe20000400000 */
[----:B------:R-:W-:Y:S01]  /*0630*/  FMUL R10, R10, 0.16666667163372039795 ;  /* 0x3e2aaaab0a0a7820 */ /* 0x000fe20000400000 */
[----:B------:R-:W-:Y:S01]  /*0640*/  FMUL R2, R2, R17 ;  /* 0x0000001102027220 */ /* 0x000fe20000400000 */
[----:B------:R-:W-:Y:S01]  /*0650*/  FFMA R5, R5, -R12, 0.6666666865348815918 ;  /* 0x3f2aaaab05057423 */ /* 0x000fe2000000080c */
[----:B------:R-:W-:Y:S01]  /*0660*/  FFMA R6, R6, R8, R13 ;  /* 0x0000000806067223 */ /* 0x000fe2000000000d */
[----:B------:R-:W-:Y:S01]  /*0670*/  FFMA R3, R3, R10, R4 ;  /* 0x0000000a03037223 */ /* 0x000fe20000000004 */
[----:B------:R-:W-:Y:S01]  /*0680*/  FADD R12, R16, R11 ;  /* 0x0000000b100c7221 */ /* 0x000fe20000000000 */
[----:B------:R-:W-:Y:S01]  /*0690*/  FADD R8, R18, R7 ;  /* 0x0000000712087221 */ /* 0x000fe20000000000 */
[----:B------:R-:W-:Y:S01]  /*06a0*/  FADD R5, R5, R2 ;  /* 0x0000000205057221 */ /* 0x000fe20000000000 */
[----:B0-----:R-:W-:Y:S06]  /*06b0*/  @!P0 BRA `(.L_x_1) ;  /* 0x0000000000148947 */ /* 0x001fec0003800000 */
[----:B------:R-:W-:Y:S02]  /*06c0*/  MOV R10, R0 ;  /* 0x00000000000a7202 */ /* 0x000fe40000000f00 */
[----:B------:R-:W-:Y:S02]  /*06d0*/  MOV R17, R9 ;  /* 0x0000000900117202 */ /* 0x000fe40000000f00 */
[----:B------:R-:W-:-:S07]  /*06e0*/  MOV R16, 0x700 ;  /* 0x0000070000107802 */ /* 0x000fce0000000f00 */
[----:B------:R-:W-:Y:S05]  /*06f0*/  CALL.REL.NOINC `($__internal_0_$__cuda_sm3x_div_rn_noftz_f32_slowpath) ;  /* 0x0000002400ac7944 */ /* 0x000fea0003c00000 */
[----:B------:R-:W-:-:S07]  /*0700*/  MOV R15, R10 ;  /* 0x0000000a000f7202 */ /* 0x000fce0000000f00 */
.L_x_1:
[----:B------:R-:W-:Y:S05]  /*0710*/  BSYNC.RECONVERGENT B0 ;  /* 0x0000000000007941 */ /* 0x000fea0003800200 */
.L_x_0:
[----:B------:R-:W0:Y:S01]  /*0720*/  MUFU.RCP R17, R6 ;  /* 0x0000000600117308 */ /* 0x000e220000001000 */
[----:B------:R-:W-:Y:S07]  /*0730*/  BSSY.RECONVERGENT B0, `(.L_x_2) ;  /* 0x000000d000007945 */ /* 0x000fee0003800200 */
[----:B------:R-:W1:Y:S01]  /*0740*/  FCHK P0, R13, R6 ;  /* 0x000000060d007302 */ /* 0x000e620000000000 */
[----:B0-----:R-:W-:-:S04]  /*0750*/  FFMA R0, -R6, R17, 1 ;  /* 0x3f80000006007423 */ /* 0x001fc80000000111 */
[----:B------:R-:W-:-:S04]  /*0760*/  FFMA R0, R17, R0, R17 ;  /* 0x0000000011007223 */ /* 0x000fc80000000011 */
[----:B------:R-:W-:-:S04]  /*0770*/  FFMA R17, R13, R0, RZ ;  /* 0x000000000d117223 */ /* 0x000fc800000000ff */
[----:B------:R-:W-:-:S04]  /*0780*/  FFMA R10, -R6, R17, R13 ;  /* 0x00000011060a7223 */ /* 0x000fc8000000010d */
[----:B------:R-:W-:Y:S01]  /*0790*/  FFMA R0, R0, R10, R17 ;  /* 0x0000000a00007223 */ /* 0x000fe20000000011 */
[----:B-1----:R-:W-:Y:S06]  /*07a0*/  @!P0 BRA `(.L_x_3) ;  /* 0x0000000000148947 */ /* 0x002fec0003800000 */
[----:B------:R-:W-:Y:S02]  /*07b0*/  MOV R10, R13 ;  /* 0x0000000d000a7202 */ /* 0x000fe40000000f00 */
[----:B------:R-:W-:Y:S02]  /*07c0*/  MOV R17, R6 ;  /* 0x0000000600117202 */ /* 0x000fe40000000f00 */
[----:B------:R-:W-:-:S07]  /*07d0*/  MOV R16, 0x7f0 ;  /* 0x000007f000107802 */ /* 0x000fce0000000f00 */
[----:B------:R-:W-:Y:S05]  /*07e0*/  CALL.REL.NOINC `($__internal_0_$__cuda_sm3x_div_rn_noftz_f32_slowpath) ;  /* 0x0000002400707944 */ /* 0x000fea0003c00000 */
[----:B------:R-:W-:-:S07]  /*07f0*/  MOV R0, R10 ;  /* 0x0000000a00007202 */ /* 0x000fce0000000f00 */
.L_x_3:
[----:B------:R-:W-:Y:S05]  /*0800*/  BSYNC.RECONVERGENT B0 ;  /* 0x0000000000007941 */ /* 0x000fea0003800200 */
.L_x_2:
        /* <DEDUP_REMOVED lines=13> */
.L_x_5:
[----:B------:R-:W-:Y:S05]  /*08e0*/  BSYNC.RECONVERGENT B0 ;  /* 0x0000000000007941 */ /* 0x000fea0003800200 */
.L_x_4:
[----:B------:R-:W0:Y:S01]  /*08f0*/  MUFU.RCP R17, R12 ;  /* 0x0000000c00117308 */ /* 0x000e220000001000 */
[----:B------:R-:W-:Y:S01]  /*0900*/  FADD R15, R15, -1 ;  /* 0xbf8000000f0f7421 */ /* 0x000fe20000000000 */
[----:B------:R-:W-:Y:S01]  /*0910*/  FADD R0, R0, -1 ;  /* 0xbf80000000007421 */ /* 0x000fe20000000000 */
[----:B------:R-:W-:Y:S01]  /*0920*/  FADD R13, R10, -1 ;  /* 0xbf8000000a0d7421 */ /* 0x000fe20000000000 */
[----:B------:R-:W-:Y:S01]  /*0930*/  BSSY.RECONVERGENT B0, `(.L_x_6) ;  /* 0x0000013000007945 */ /* 0x000fe20003800200 */
[----:B------:R-:W-:Y:S01]  /*0940*/  FADD R33, R34, R15 ;  /* 0x0000000f22217221 */ /* 0x000fe20000000000 */
[----:B------:R-:W-:Y:S01]  /*0950*/  FADD R15, R35, R0 ;  /* 0x00000000230f7221 */ /* 0x000fe20000000000 */
[----:B------:R-:W-:Y:S01]  /*0960*/  FADD R0, R14, R13 ;  /* 0x0000000d0e007221 */ /* 0x000fe20000000000 */
[----:B------:R-:W1:Y:S08]  /*0970*/  FCHK P0, R11, R12 ;  /* 0x0000000c0b007302 */ /* 0x000e700000000000 */
[----:B------:R2:W3:Y:S01]  /*0980*/  F2I.FLOOR.NTZ R24, R33 ;  /* 0x0000002100187305 */ /* 0x0004e20000207100 */
[----:B0-----:R-:W-:-:S04]  /*0990*/  FFMA R4, -R12, R17, 1 ;  /* 0x3f8000000c047423 */ /* 0x001fc80000000111 */
[----:B------:R-:W-:-:S03]  /*09a0*/  FFMA R4, R17, R4, R17 ;  /* 0x0000000411047223 */ /* 0x000fc60000000011 */
[----:B------:R2:W0:Y:S01]  /*09b0*/  F2I.FLOOR.NTZ R18, R15 ;  /* 0x0000000f00127305 */ /* 0x0004220000207100 */
[----:B------:R-:W-:-:S04]  /*09c0*/  FFMA R13, R11, R4, RZ ;  /* 0x000000040b0d7223 */ /* 0x000fc800000000ff */
[----:B------:R-:W-:-:S03]  /*09d0*/  FFMA R10, -R12, R13, R11 ;  /* 0x0000000d0c0a7223 */ /* 0x000fc6000000010b */
[----:B------:R2:W4:Y:S01]  /*09e0*/  F2I.FLOOR.NTZ R39, R0 ;  /* 0x0000000000277305 */ /* 0x0005220000207100 */
[----:B------:R-:W-:Y:S01]  /*09f0*/  FFMA R4, R4, R10, R13 ;  /* 0x0000000a04047223 */ /* 0x000fe2000000000d */
[----:B-1-3--:R-:W-:Y:S06]  /*0a00*/  @!P0 BRA `(.L_x_7) ;  /* 0x0000000000148947 */ /* 0x00afec0003800000 */
[----:B------:R-:W-:Y:S02]  /*0a10*/  MOV R10, R11 ;  /* 0x0000000b000a7202 */ /* 0x000fe40000000f00 */
[----:B------:R-:W-:Y:S02]  /*0a20*/  MOV R17, R12 ;  /* 0x0000000c00117202 */ /* 0x000fe40000000f00 */
[----:B------:R-:W-:-:S07]  /*0a30*/  MOV R16, 0xa50 ;  /* 0x00000a5000107802 */ /* 0x000fce0000000f00 */
[----:B0-2-4-:R-:W-:Y:S05]  /*0a40*/  CALL.REL.NOINC `($__internal_0_$__cuda_sm3x_div_rn_noftz_f32_slowpath) ;  /* 0x0000002000d87944 */ /* 0x015fea0003c00000 */
[----:B------:R-:W-:-:S07]  /*0a50*/  MOV R4, R10 ;  /* 0x0000000a00047202 */ /* 0x000fce0000000f00 */
.L_x_7:
[----:B------:R-:W-:Y:S05]  /*0a60*/  BSYNC.RECONVERGENT B0 ;  /* 0x0000000000007941 */ /* 0x000fea0003800200 */
.L_x_6:
[----:B------:R-:W1:Y:S01]  /*0a70*/  MUFU.RCP R11, R8 ;  /* 0x00000008000b7308 */ /* 0x000e620000001000 */
[----:B------:R-:W-:Y:S07]  /*0a80*/  BSSY.RECONVERGENT B0, `(.L_x_8) ;  /* 0x000000d000007945 */ /* 0x000fee0003800200 */
[----:B------:R-:W3:Y:S01]  /*0a90*/  FCHK P0, R7, R8 ;  /* 0x0000000807007302 */ /* 0x000ee20000000000 */
[----:B-1----:R-:W-:-:S04]  /*0aa0*/  FFMA R10, -R8, R11, 1 ;  /* 0x3f800000080a7423 */ /* 0x002fc8000000010b */
[----:B------:R-:W-:-:S04]  /*0ab0*/  FFMA R10, R11, R10, R11 ;  /* 0x0000000a0b0a7223 */ /* 0x000fc8000000000b */
[----:B------:R-:W-:-:S04]  /*0ac0*/  FFMA R11, R7, R10, RZ ;  /* 0x0000000a070b7223 */ /* 0x000fc800000000ff */
[----:B------:R-:W-:-:S04]  /*0ad0*/  FFMA R13, -R8, R11, R7 ;  /* 0x0000000b080d7223 */ /* 0x000fc80000000107 */
[----:B------:R-:W-:Y:S01]  /*0ae0*/  FFMA R11, R10, R13, R11 ;  /* 0x0000000d0a0b7223 */ /* 0x000fe2000000000b */
[----:B---3--:R-:W-:Y:S06]  /*0af0*/  @!P0 BRA `(.L_x_9) ;  /* 0x0000000000148947 */ /* 0x008fec0003800000 */
[----:B------:R-:W-:Y:S02]  /*0b00*/  MOV R10, R7 ;  /* 0x00000007000a7202 */ /* 0x000fe40000000f00 */
[----:B------:R-:W-:Y:S02]  /*0b10*/  MOV R17, R8 ;  /* 0x0000000800117202 */ /* 0x000fe40000000f00 */
[----:B------:R-:W-:-:S07]  /*0b20*/  MOV R16, 0xb40 ;  /* 0x00000b4000107802 */ /* 0x000fce0000000f00 */
[----:B0-2-4-:R-:W-:Y:S05]  /*0b30*/  CALL.REL.NOINC `($__internal_0_$__cuda_sm3x_div_rn_noftz_f32_slowpath) ;  /* 0x00000020009c7944 */ /* 0x015fea0003c00000 */
[----:B------:R-:W-:-:S07]  /*0b40*/  MOV R11, R10 ;  /* 0x0000000a000b7202 */ /* 0x000fce0000000f00 */
.L_x_9:
[----:B------:R-:W-:Y:S05]  /*0b50*/  BSYNC.RECONVERGENT B0 ;  /* 0x0000000000007941 */ /* 0x000fea0003800200 */
.L_x_8:
        /* <DEDUP_REMOVED lines=14> */
.L_x_11:
[----:B------:R-:W-:Y:S05]  /*0c40*/  BSYNC.RECONVERGENT B0 ;  /* 0x0000000000007941 */ /* 0x000fea0003800200 */
.L_x_10:
[----:B0---4-:R-:W-:Y:S01]  /*0c50*/  LOP3.LUT R2, R39, R24, R18, 0xfe, !PT ;  /* 0x0000001827027212 */ /* 0x011fe200078efe12 */
[----:B------:R-:W-:-:S03]  /*0c60*/  FADD R13, R4, 1 ;  /* 0x3f800000040d7421 */ /* 0x000fc60000000000 */
[----:B------:R-:W-:Y:S01]  /*0c70*/  ISETP.GE.AND P0, PT, R2, RZ, PT ;  /* 0x000000ff0200720c */ /* 0x000fe20003f06270 */
[----:B------:R-:W-:Y:S01]  /*0c80*/  FADD R2, R11, 1 ;  /* 0x3f8000000b027421 */ /* 0x000fe20000000000 */
[----:B------:R-:W-:-:S11]  /*0c90*/  FADD R34, R34, R13 ;  /* 0x0000000d22227221 */ /* 0x000fd60000000000 */
[----:B------:R-:W-:Y:S05]  /*0ca0*/  @!P0 EXIT ;  /* 0x000000000000894d */ /* 0x000fea0003800000 */
[----:B------:R-:W-:Y:S01]  /*0cb0*/  FADD R7, R7, 1 ;  /* 0x3f80000007077421 */ /* 0x000fe20000000000 */
[----:B------:R-:W-:Y:S01]  /*0cc0*/  FADD R35, R35, R2 ;  /* 0x0000000223237221 */ /* 0x000fe20000000000 */
[----:B------:R-:W-:Y:S02]  /*0cd0*/  F2I.FLOOR.NTZ R26, R34 ;  /* 0x00000022001a7305 */ /* 0x000fe40000207100 */
[----:B------:R-:W-:-:S06]  /*0ce0*/  FADD R14, R14, R7 ;  /* 0x000000070e0e7221 */ /* 0x000fcc0000000000 */
[----:B------:R-:W-:Y:S08]  /*0cf0*/  F2I.FLOOR.NTZ R16, R35 ;  /* 0x0000002300107305 */ /* 0x000ff00000207100 */
[----:B------:R-:W0:Y:S02]  /*0d00*/  F2I.FLOOR.NTZ R4, R14 ;  /* 0x0000000e00047305 */ /* 0x000e240000207100 */
[----:B0-----:R-:W-:-:S04]  /*0d10*/  LOP3.LUT R2, R4, R26, R16, 0xfe, !PT ;  /* 0x0000001a04027212 */ /* 0x001fc800078efe10 */
[----:B------:R-:W-:-:S13]  /*0d20*/  ISETP.GE.AND P0, PT, R2, RZ, PT ;  /* 0x000000ff0200720c */ /* 0x000fda0003f06270 */
[----:B------:R-:W-:Y:S05]  /*0d30*/  @!P0 EXIT ;  /* 0x000000000000894d */ /* 0x000fea0003800000 */
[----:B------:R-:W0:Y:S01]  /*0d40*/  LDCU UR10, c[0x0][0x3c0] ;  /* 0x00007800ff0a77ac */ /* 0x000e220008000800 */
[----:B------:R-:W1:Y:S01]  /*0d50*/  LDCU UR9, c[0x0][0x3c8] ;  /* 0x00007900ff0977ac */ /* 0x000e620008000800 */
[----:B------:R-:W3:Y:S01]  /*0d60*/  LDCU UR4, c[0x0][0x3b8] ;  /* 0x00007700ff0477ac */ /* 0x000ee20008000800 */
[----:B0-----:R-:W-:Y:S02]  /*0d70*/  UIADD3 UR8, UPT, UPT, UR10, -0x1, URZ ;  /* 0xffffffff0a087890 */ /* 0x001fe4000fffe0ff */
[----:B-1----:R-:W-:-:S04]  /*0d80*/  UIADD3 UR5, UPT, UPT, UR9, -0x1, URZ ;  /* 0xffffffff09057890 */ /* 0x002fc8000fffe0ff */
[----:B------:R-:W-:Y:S01]  /*0d90*/  ISETP.GE.AND P0, PT, R18, UR8, PT ;  /* 0x0000000812007c0c */ /* 0x000fe2000bf06270 */
[----:B---3--:R-:W-:-:S03]  /*0da0*/  UIADD3 UR4, UPT, UPT, UR4, -0x1, URZ ;  /* 0xffffffff04047890 */ /* 0x008fc6000fffe0ff */
[----:B------:R-:W-:-:S04]  /*0db0*/  ISETP.GE.OR P0, PT, R24, UR5, P0 ;  /* 0x0000000518007c0c */ /* 0x000fc80008706670 */
[----:B------:R-:W-:-:S13]  /*0dc0*/  ISETP.GE.OR P0, PT, R39, UR4, P0 ;  /* 0x0000000427007c0c */ /* 0x000fda0008706670 */
[----:B------:R-:W-:Y:S05]  /*0dd0*/  @P0 EXIT ;  /* 0x000000000000094d */ /* 0x000fea0003800000 */
[----:B------:R-:W-:-:S04]  /*0de0*/  ISETP.GE.U32.AND P0, PT, R16, UR8, PT ;  /* 0x0000000810007c0c */ /* 0x000fc8000bf06070 */
[----:B------:R-:W-:-:S04]  /*0df0*/  ISETP.GE.U32.OR P0, PT, R26, UR5, P0 ;  /* 0x000000051a007c0c */ /* 0x000fc80008706470 */
[----:B------:R-:W-:-:S13]  /*0e00*/  ISETP.GE.U32.OR P0, PT, R4, UR4, P0 ;  /* 0x0000000404007c0c */ /* 0x000fda0008706470 */
[----:B------:R-:W-:Y:S05]  /*0e10*/  @P0 EXIT ;  /* 0x000000000000094d */ /* 0x000fea0003800000 */
[----:B------:R-:W0:Y:S01]  /*0e20*/  LDCU UR4, c[0x0][0x3c4] ;  /* 0x00007880ff0477ac */ /* 0x000e220008000800 */
[----:B------:R-:W-:Y:S01]  /*0e30*/  HFMA2 R19, -RZ, RZ, 0, 0 ;  /* 0x00000000ff137431 */ /* 0x000fe200000001ff */
[----:B------:R-:W-:Y:S01]  /*0e40*/  IADD3 R28, PT, PT, R18, 0x1, RZ ;  /* 0x00000001121c7810 */ /* 0x000fe20007ffe0ff */
[----:B------:R-:W-:Y:S01]  /*0e50*/  HFMA2 R25, -RZ, RZ, 0, 0 ;  /* 0x00000000ff197431 */ /* 0x000fe200000001ff */
[----:B------:R-:W1:Y:S01]  /*0e60*/  LDCU UR5, c[0x0][0x3cc] ;  /* 0x00007980ff0577ac */ /* 0x000e620008000800 */
[----:B------:R-:W-:Y:S01]  /*0e70*/  MOV R29, RZ ;  /* 0x000000ff001d7202 */ /* 0x000fe20000000f00 */
[----:B------:R-:W3:Y:S02]  /*0e80*/  LDCU.64 UR12, c[0x0][0x390] ;  /* 0x00007200ff0c77ac */ /* 0x000ee40008000a00 */
[C---:B------:R-:W-:Y:S01]  /*0e90*/  IMAD.WIDE.U32 R10, R39.reuse, UR10, R28 ;  /* 0x0000000a270a7c25 */ /* 0x040fe2000f8e001c */
[----:B------:R-:W-:Y:S01]  /*0ea0*/  MOV R27, RZ ;  /* 0x000000ff001b7202 */ /* 0x000fe20000000f00 */
[----:B------:R-:W4:Y:S02]  /*0eb0*/  LDCU.64 UR14, c[0x0][0x3a8] ;  /* 0x00007500ff0e77ac */ /* 0x000f240008000a00 */
[C---:B------:R-:W-:Y:S01]  /*0ec0*/  IMAD.WIDE.U32 R30, R39.reuse, UR10, R18 ;  /* 0x0000000a271e7c25 */ /* 0x040fe2000f8e0012 */
[----:B------:R-:W5:Y:S03]  /*0ed0*/  LDCU.128 UR16, c[0x0][0x380] ;  /* 0x00007000ff1077ac */ /* 0x000f660008000c00 */
[----:B0-----:R-:W-:-:S02]  /*0ee0*/  IMAD R2, R39, UR4, RZ ;  /* 0x0000000427027c24 */ /* 0x001fc4000f8e02ff */
[----:B------:R-:W-:-:S03]  /*0ef0*/  IMAD.WIDE.U32 R42, R30, UR9, R24 ;  /* 0x000000091e2a7c25 */ /* 0x000fc6000f8e0018 */
[----:B------:R-:W-:Y:S02]  /*0f00*/  IADD3 R7, PT, PT, R31, R2, RZ ;  /* 0x000000021f077210 */ /* 0x000fe40007ffe0ff */
[----:B---3--:R-:W-:-:S03]  /*0f10*/  LEA R40, P0, R42, UR12, 0x1 ;  /* 0x0000000c2a287c11 */ /* 0x008fc6000f8008ff */
[----:B------:R-:W-:Y:S01]  /*0f20*/  IMAD R13, R7, UR9, RZ ;  /* 0x00000009070d7c24 */ /* 0x000fe2000f8e02ff */
[----:B------:R-:W-:-:S03]  /*0f30*/  IADD3 R7, PT, PT, R2, R11, RZ ;  /* 0x0000000b02077210 */ /* 0x000fc60007ffe0ff */
[----:B-1----:R-:W-:Y:S02]  /*0f40*/  IMAD R13, R30, UR5, R13 ;  /* 0x000000051e0d7c24 */ /* 0x002fe4000f8e020d */
[----:B------:R-:W-:Y:S02]  /*0f50*/  IMAD R7, R7, UR9, RZ ;  /* 0x0000000907077c24 */ /* 0x000fe4000f8e02ff */
[----:B------:R-:W-:Y:S01]  /*0f60*/  IMAD.WIDE.U32 R30, R10, UR9, R24 ;  /* 0x000000090a1e7c25 */ /* 0x000fe2000f8e0018 */
[----:B------:R-:W-:-:S03]  /*0f70*/  IADD3 R11, PT, PT, R43, R13, RZ ;  /* 0x0000000d2b0b7210 */ /* 0x000fc60007ffe0ff */
[----:B------:R-:W-:Y:S01]  /*0f80*/  IMAD R7, R10, UR5, R7 ;  /* 0x000000050a077c24 */ /* 0x000fe2000f8e0207 */
[----:B------:R-:W-:Y:S02]  /*0f90*/  LEA.HI.X R41, R42, UR13, R11, 0x1, P0 ;  /* 0x0000000d2a297c11 */ /* 0x000fe400080f0c0b */
[C---:B------:R-:W-:Y:S02]  /*0fa0*/  LEA R44, P0, R30.reuse, UR12, 0x1 ;  /* 0x0000000c1e2c7c11 */ /* 0x040fe4000f8008ff */
[----:B------:R-:W-:Y:S01]  /*0fb0*/  IADD3 R11, PT, PT, R31, R7, RZ ;  /* 0x000000071f0b7210 */ /* 0x000fe20007ffe0ff */
[----:B------:R-:W3:Y:S03]  /*0fc0*/  LDG.E.U16 R17, desc[UR6][R40.64] ;  /* 0x0000000628117981 */ /* 0x000ee6000c1e1500 */
[----:B------:R-:W-:Y:S01]  /*0fd0*/  LEA.HI.X R45, R30, UR13, R11, 0x1, P0 ;  /* 0x0000000d1e2d7c11 */ /* 0x000fe200080f0c0b */
[----:B------:R0:W4:Y:S04]  /*0fe0*/  LDG.E.U16 R36, desc[UR6][R40.64+0x2] ;  /* 0x0000020628247981 */ /* 0x000128000c1e1500 */
[----:B------:R-:W5:Y:S04]  /*0ff0*/  LDG.E.U16 R23, desc[UR6][R44.64] ;  /* 0x000000062c177981 */ /* 0x000f68000c1e1500 */
[----:B------:R1:W5:Y:S01]  /*1000*/  LDG.E.U16 R21, desc[UR6][R44.64+0x2] ;  /* 0x000002062c157981 */ /* 0x000362000c1e1500 */
[----:B------:R-:W-:-:S02]  /*1010*/  IMAD R31, R39, UR10, R18 ;  /* 0x0000000a271f7c24 */ /* 0x000fc4000f8e0212 */
[----:B------:R-:W-:-:S04]  /*1020*/  IMAD.WIDE.U32 R10, R10, UR9, R26 ;  /* 0x000000090a0a7c25 */ /* 0x000fc8000f8e001a */
[----:B------:R-:W-:Y:S01]  /*1030*/  IMAD.WIDE.U32 R30, R31, UR9, R26 ;  /* 0x000000091f1e7c25 */ /* 0x000fe2000f8e001a */
[----:B------:R-:W-:-:S04]  /*1040*/  IADD3 R7, PT, PT, R7, R11, RZ ;  /* 0x0000000b07077210 */ /* 0x000fc80007ffe0ff */
[----:B------:R-:W-:Y:S02]  /*1050*/  IADD3 R13, PT, PT, R13, R31, RZ ;  /* 0x0000001f0d0d7210 */ /* 0x000fe40007ffe0ff */
[----:B------:R-:W-:-:S04]  /*1060*/  LEA R42, P0, R30, UR12, 0x1 ;  /* 0x0000000c1e2a7c11 */ /* 0x000fc8000f8008ff */
[----:B------:R-:W-:Y:S02]  /*1070*/  LEA.HI.X R43, R30, UR13, R13, 0x1, P0 ;  /* 0x0000000d1e2b7c11 */ /* 0x000fe400080f0c0d */
[----:B0-----:R-:W-:-:S03]  /*1080*/  LEA R40, P0, R10, UR12, 0x1 ;  /* 0x0000000c0a287c11 */ /* 0x001fc6000f8008ff */
[----:B------:R-:W5:Y:S01]  /*1090*/  LDG.E.U16 R32, desc[UR6][R42.64] ;  /* 0x000000062a207981 */ /* 0x000f62000c1e1500 */
[----:B------:R-:W-:-:S03]  /*10a0*/  LEA.HI.X R41, R10, UR13, R7, 0x1, P0 ;  /* 0x0000000d0a297c11 */ /* 0x000fc600080f0c07 */
[----:B------:R3:W5:Y:S01]  /*10b0*/  LDG.E.U16 R7, desc[UR6][R42.64+0x2] ;  /* 0x000002062a077981 */ /* 0x000762000c1e1500 */
[----:B------:R-:W-:-:S03]  /*10c0*/  I2FP.F32.S32 R10, R24 ;  /* 0x00000018000a7245 */ /* 0x000fc60000201400 */
[----:B------:R-:W5:Y:S02]  /*10d0*/  LDG.E.U16 R38, desc[UR6][R40.64+0x2] ;  /* 0x0000020628267981 */ /* 0x000f64000c1e1500 */
[----:B--2---:R-:W-:Y:S02]  /*10e0*/  FADD R33, R33, -R10 ;  /* 0x8000000a21217221 */ /* 0x004fe40000000000 */
[----:B------:R0:W2:Y:S01]  /*10f0*/  LDG.E.U16 R10, desc[UR6][R40.64] ;  /* 0x00000006280a7981 */ /* 0x0000a2000c1e1500 */
[----:B------:R-:W-:Y:S02]  /*1100*/  I2FP.F32.S32 R30, R18 ;  /* 0x00000012001e7245 */ /* 0x000fe40000201400 */
[----:B------:R-:W-:Y:S02]  /*1110*/  I2FP.F32.S32 R13, R26 ;  /* 0x0000001a000d7245 */ /* 0x000fe40000201400 */
[----:B------:R-:W-:Y:S01]  /*1120*/  IADD3 R11, PT, PT, R39, 0x1, RZ ;  /* 0x00000001270b7810 */ /* 0x000fe20007ffe0ff */
[----:B------:R-:W-:-:S02]  /*1130*/  FADD R15, R15, -R30 ;  /* 0x8000001e0f0f7221 */ /* 0x000fc40000000000 */
[----:B------:R-:W-:Y:S02]  /*1140*/  FADD R34, R34, -R13 ;  /* 0x8000000d22227221 */ /* 0x000fe40000000000 */
[C---:B------:R-:W-:Y:S02]  /*1150*/  IMAD R13, R11.reuse, UR4, RZ ;  /* 0x000000040b0d7c24 */ /* 0x040fe4000f8e02ff */
[----:B------:R-:W-:-:S05]  /*1160*/  IMAD.WIDE.U32 R30, R11, UR10, R28 ;  /* 0x0000000a0b1e7c25 */ /* 0x000fca000f8e001c */
[----:B------:R-:W-:Y:S01]  /*1170*/  IADD3 R31, PT, PT, R13, R31, RZ ;  /* 0x0000001f0d1f7210 */ /* 0x000fe20007ffe0ff */
[----:B-1----:R-:W-:-:S04]  /*1180*/  IMAD.WIDE.U32 R44, R30, UR9, R24 ;  /* 0x000000091e2c7c25 */ /* 0x002fc8000f8e0018 */
[----:B------:R-:W-:Y:S01]  /*1190*/  IMAD R31, R31, UR9, RZ ;  /* 0x000000091f1f7c24 */ /* 0x000fe2000f8e02ff */
[----:B---3--:R-:W-:Y:S02]  /*11a0*/  I2FP.F32.U32 R42, R17 ;  /* 0x00000011002a7245 */ /* 0x008fe40000201000 */
[----:B----4-:R-:W-:-:S03]  /*11b0*/  I2FP.F32.U32 R36, R36 ;  /* 0x0000002400247245 */ /* 0x010fc60000201000 */
[----:B------:R-:W-:Y:S01]  /*11c0*/  FFMA R17, -R33, R42, R42 ;  /* 0x0000002a21117223 */ /* 0x000fe2000000012a */
[----:B-----5:R-:W-:-:S03]  /*11d0*/  I2FP.F32.U32 R42, R23 ;  /* 0x00000017002a7245 */ /* 0x020fc60000201000 */
[C---:B------:R-:W-:Y:S01]  /*11e0*/  FFMA R36, R33.reuse, R36, R17 ;  /* 0x0000002421247223 */ /* 0x040fe20000000011 */
[----:B------:R-:W-:Y:S01]  /*11f0*/  IMAD R17, R30, UR5, R31 ;  /* 0x000000051e117c24 */ /* 0x000fe2000f8e021f */
[----:B------:R-:W-:Y:S01]  /*1200*/  I2FP.F32.U32 R46, R21 ;  /* 0x00000015002e7245 */ /* 0x000fe20000201000 */
[----:B------:R-:W-:Y:S01]  /*1210*/  FFMA R21, -R33, R42, R42 ;  /* 0x0000002a21157223 */ /* 0x000fe2000000012a */
[----:B------:R-:W-:-:S03]  /*1220*/  LEA R42, P0, R44, UR12, 0x1 ;  /* 0x0000000c2c2a7c11 */ /* 0x000fc6000f8008ff */
[----:B0-----:R-:W-:Y:S01]  /*1230*/  FFMA R40, R33, R46, R21 ;  /* 0x0000002e21287223 */ /* 0x001fe20000000015 */
[----:B------:R-:W-:-:S04]  /*1240*/  IADD3 R21, PT, PT, R45, R17, RZ ;  /* 0x000000112d157210 */ /* 0x000fc80007ffe0ff */
[----:B------:R-:W-:-:S05]  /*1250*/  LEA.HI.X R43, R44, UR13, R21, 0x1, P0 ;  /* 0x0000000d2c2b7c11 */ /* 0x000fca00080f0c15 */
[----:B------:R-:W3:Y:S04]  /*1260*/  LDG.E.U16 R21, desc[UR6][R42.64] ;  /* 0x000000062a157981 */ /* 0x000ee8000c1e1500 */
[----:B------:R0:W4:Y:S01]  /*1270*/  LDG.E.U16 R23, desc[UR6][R42.64+0x2] ;  /* 0x000002062a177981 */ /* 0x000122000c1e1500 */
[----:B------:R-:W-:-:S05]  /*1280*/  IMAD.WIDE.U32 R30, R30, UR9, R26 ;  /* 0x000000091e1e7c25 */ /* 0x000fca000f8e001a */
[----:B------:R-:W-:Y:S02]  /*1290*/  IADD3 R17, PT, PT, R17, R31, RZ ;  /* 0x0000001f11117210 */ /* 0x000fe40007ffe0ff */
[----:B------:R-:W-:-:S04]  /*12a0*/  LEA R44, P0, R30, UR12, 0x1 ;  /* 0x0000000c1e2c7c11 */ /* 0x000fc8000f8008ff */
[----:B------:R-:W-:Y:S02]  /*12b0*/  LEA.HI.X R45, R30, UR13, R17, 0x1, P0 ;  /* 0x0000000d1e2d7c11 */ /* 0x000fe400080f0c11 */
[----:B------:R-:W-:Y:S02]  /*12c0*/  I2FP.F32.U32 R17, R32 ;  /* 0x0000002000117245 */ /* 0x000fe40000201000 */
[----:B------:R-:W-:Y:S02]  /*12d0*/  I2FP.F32.U32 R31, R7 ;  /* 0x00000007001f7245 */ /* 0x000fe40000201000 */
[----:B--2---:R-:W-:Y:S01]  /*12e0*/  I2FP.F32.U32 R41, R10 ;  /* 0x0000000a00297245 */ /* 0x004fe20000201000 */
[C---:B------:R-:W-:Y:S01]  /*12f0*/  FFMA R32, -R34.reuse, R17, R17 ;  /* 0x0000001122207223 */ /* 0x040fe20000000111 */
[----:B------:R-:W2:Y:S03]  /*1300*/  LDG.E.U16 R7, desc[UR6][R44.64+0x2] ;  /* 0x000002062c077981 */ /* 0x000ea6000c1e1500 */
[----:B------:R-:W-:Y:S01]  /*1310*/  FFMA R32, R34, R31, R32 ;  /* 0x0000001f22207223 */ /* 0x000fe20000000020 */
[----:B------:R-:W-:Y:S01]  /*1320*/  IMAD.WIDE.U32 R30, R11, UR10, R18 ;  /* 0x0000000a0b1e7c25 */ /* 0x000fe2000f8e0012 */
[----:B------:R1:W5:Y:S04]  /*1330*/  LDG.E.U16 R17, desc[UR6][R44.64] ;  /* 0x000000062c117981 */ /* 0x000368000c1e1500 */
[----:B------:R-:W-:-:S02]  /*1340*/  IADD3 R10, PT, PT, R31, R13, RZ ;  /* 0x0000000d1f0a7210 */ /* 0x000fc40007ffe0ff */
[----:B------:R-:W-:Y:S01]  /*1350*/  I2FP.F32.U32 R31, R38 ;  /* 0x00000026001f7245 */ /* 0x000fe20000201000 */
[----:B------:R-:W-:Y:S02]  /*1360*/  FFMA R38, -R34, R41, R41 ;  /* 0x0000002922267223 */ /* 0x000fe40000000129 */
[----:B------:R-:W-:Y:S02]  /*1370*/  IMAD R41, R10, UR9, RZ ;  /* 0x000000090a297c24 */ /* 0x000fe4000f8e02ff */
[----:B------:R-:W-:Y:S02]  /*1380*/  FFMA R38, R34, R31, R38 ;  /* 0x0000001f22267223 */ /* 0x000fe40000000026 */
[C---:B------:R-:W-:Y:S02]  /*1390*/  IMAD R10, R30.reuse, UR5, R41 ;  /* 0x000000051e0a7c24 */ /* 0x040fe4000f8e0229 */
[----:B------:R-:W-:-:S03]  /*13a0*/  IMAD.WIDE.U32 R30, R30, UR9, R24 ;  /* 0x000000091e1e7c25 */ /* 0x000fc6000f8e0018 */
[----:B0-----:R-:W-:Y:S02]  /*13b0*/  LEA R42, P0, R30, UR12, 0x1 ;  /* 0x0000000c1e2a7c11 */ /* 0x001fe4000f8008ff */
[----:B------:R-:W-:-:S04]  /*13c0*/  IADD3 R31, PT, PT, R31, R10, RZ ;  /* 0x0000000a1f1f7210 */ /* 0x000fc80007ffe0ff */
[----:B------:R-:W-:-:S05]  /*13d0*/  LEA.HI.X R43, R30, UR13, R31, 0x1, P0 ;  /* 0x0000000d1e2b7c11 */ /* 0x000fca00080f0c1f */
[----:B------:R-:W2:Y:S04]  /*13e0*/  LDG.E.U16 R30, desc[UR6][R42.64] ;  /* 0x000000062a1e7981 */ /* 0x000ea8000c1e1500 */
[----:B------:R0:W5:Y:S01]  /*13f0*/  LDG.E.U16 R31, desc[UR6][R42.64+0x2] ;  /* 0x000002062a1f7981 */ /* 0x000162000c1e1500 */
[----:B-1----:R-:W-:Y:S01]  /*1400*/  IMAD R45, R11, UR10, R18 ;  /* 0x0000000a0b2d7c24 */ /* 0x002fe2000f8e0212 */
[----:B---3--:R-:W-:-:S05]  /*1410*/  I2FP.F32.U32 R44, R21 ;  /* 0x00000015002c7245 */ /* 0x008fca0000201000 */
[----:B------:R-:W-:Y:S01]  /*1420*/  FFMA R21, -R33, R44, R44 ;  /* 0x0000002c21157223 */ /* 0x000fe2000000012c */
[----:B------:R-:W-:Y:S01]  /*1430*/  IMAD.WIDE.U32 R44, R45, UR9, R26 ;  /* 0x000000092d2c7c25 */ /* 0x000fe2000f8e001a */
[----:B----4-:R-:W-:-:S04]  /*1440*/  I2FP.F32.U32 R46, R23 ;  /* 0x00000017002e7245 */ /* 0x010fc80000201000 */
[----:B------:R-:W-:Y:S02]  /*1450*/  IADD3 R23, PT, PT, R10, R45, RZ ;  /* 0x0000002d0a177210 */ /* 0x000fe40007ffe0ff */
[----:B0-----:R-:W-:-:S04]  /*1460*/  LEA R42, P0, R44, UR12, 0x1 ;  /* 0x0000000c2c2a7c11 */ /* 0x001fc8000f8008ff */
[----:B------:R-:W-:-:S05]  /*1470*/  LEA.HI.X R43, R44, UR13, R23, 0x1, P0 ;  /* 0x0000000d2c2b7c11 */ /* 0x000fca00080f0c17 */
[----:B------:R-:W3:Y:S01]  /*1480*/  LDG.E.U16 R10, desc[UR6][R42.64] ;  /* 0x000000062a0a7981 */ /* 0x000ee2000c1e1500 */
[----:B------:R-:W-:Y:S01]  /*1490*/  FFMA R41, -R15, R36, R36 ;  /* 0x000000240f297223 */ /* 0x000fe20000000124 */
[----:B------:R-:W-:Y:S02]  /*14a0*/  FFMA R21, R33, R46, R21 ;  /* 0x0000002e21157223 */ /* 0x000fe40000000015 */
[----:B------:R0:W4:Y:S01]  /*14b0*/  LDG.E.U16 R23, desc[UR6][R42.64+0x2] ;  /* 0x000002062a177981 */ /* 0x000122000c1e1500 */
[----:B--2---:R-:W-:Y:S02]  /*14c0*/  I2FP.F32.U32 R30, R30 ;  /* 0x0000001e001e7245 */ /* 0x004fe40000201000 */
[----:B-----5:R-:W-:-:S03]  /*14d0*/  I2FP.F32.U32 R44, R31 ;  /* 0x0000001f002c7245 */ /* 0x020fc60000201000 */
[----:B------:R-:W-:-:S04]  /*14e0*/  FFMA R31, -R33, R30, R30 ;  /* 0x0000001e211f7223 */ /* 0x000fc8000000011e */
[----:B------:R-:W-:Y:S01]  /*14f0*/  FFMA R30, R33, R44, R31 ;  /* 0x0000002c211e7223 */ /* 0x000fe2000000001f */
[----:B------:R-:W-:Y:S02]  /*1500*/  I2FP.F32.U32 R31, R17 ;  /* 0x00000011001f7245 */ /* 0x000fe40000201000 */
[----:B------:R-:W-:-:S03]  /*1510*/  I2FP.F32.U32 R17, R7 ;  /* 0x0000000700117245 */ /* 0x000fc60000201000 */
[----:B------:R-:W-:-:S04]  /*1520*/  FFMA R31, -R34, R31, R31 ;  /* 0x0000001f221f7223 */ /* 0x000fc8000000011f */
[----:B------:R-:W-:Y:S01]  /*1530*/  FFMA R36, R34, R17, R31 ;  /* 0x0000001122247223 */ /* 0x000fe2000000001f */
[----:B------:R-:W-:Y:S02]  /*1540*/  HFMA2 R17, -RZ, RZ, 0, 0 ;  /* 0x00000000ff117431 */ /* 0x000fe400000001ff */
[----:B------:R-:W-:Y:S01]  /*1550*/  FFMA R30, -R15, R30, R30 ;  /* 0x0000001e0f1e7223 */ /* 0x000fe2000000011e */
[----:B0-----:R-:W-:-:S03]  /*1560*/  I2FP.F32.S32 R43, R39 ;  /* 0x00000027002b7245 */ /* 0x001fc60000201400 */
[C---:B------:R-:W-:Y:S01]  /*1570*/  FFMA R21, R15.reuse, R21, R30 ;  /* 0x000000150f157223 */ /* 0x040fe2000000001e */
[----:B------:R-:W-:Y:S01]  /*1580*/  FFMA R7, -R15, R32, R32 ;  /* 0x000000200f077223 */ /* 0x000fe20000000120 */
[----:B------:R-:W-:-:S04]  /*1590*/  IMAD.WIDE.U32 R30, R39, UR10, R16 ;  /* 0x0000000a271e7c25 */ /* 0x000fc8000f8e0010 */
[----:B------:R-:W-:Y:S01]  /*15a0*/  FFMA R41, R15, R40, R41 ;  /* 0x000000280f297223 */ /* 0x000fe20000000029 */
[----:B------:R-:W-:Y:S01]  /*15b0*/  FADD R32, R0, -R43 ;  /* 0x8000002b00207221 */ /* 0x000fe20000000000 */
[----:B------:R-:W-:-:S03]  /*15c0*/  IADD3 R31, PT, PT, R2, R31, RZ ;  /* 0x0000001f021f7210 */ /* 0x000fc60007ffe0ff */
[----:B------:R-:W-:Y:S02]  /*15d0*/  FFMA R0, -R32, R41, R41 ;  /* 0x0000002920007223 */ /* 0x000fe40000000129 */
[----:B------:R-:W-:Y:S02]  /*15e0*/  IMAD R41, R31, UR9, RZ ;  /* 0x000000091f297c24 */ /* 0x000fe4000f8e02ff */
[----:B------:R-:W-:-:S04]  /*15f0*/  IMAD.WIDE.U32 R44, R30, UR9, R24 ;  /* 0x000000091e2c7c25 */ /* 0x000fc8000f8e0018 */
[----:B------:R-:W-:Y:S02]  /*1600*/  IMAD R41, R30, UR5, R41 ;  /* 0x000000051e297c24 */ /* 0x000fe4000f8e0229 */
[----:B------:R-:W-:Y:S01]  /*1610*/  FFMA R0, R32, R21, R0 ;  /* 0x0000001520007223 */ /* 0x000fe20000000000 */
[----:B------:R-:W-:Y:S02]  /*1620*/  LEA R42, P0, R44, UR12, 0x1 ;  /* 0x0000000c2c2a7c11 */ /* 0x000fe4000f8008ff */
[----:B------:R-:W-:-:S04]  /*1630*/  IADD3 R21, PT, PT, R45, R41, RZ ;  /* 0x000000292d157210 */ /* 0x000fc80007ffe0ff */
[----:B------:R-:W-:-:S05]  /*1640*/  LEA.HI.X R43, R44, UR13, R21, 0x1, P0 ;  /* 0x0000000d2c2b7c11 */ /* 0x000fca00080f0c15 */
[----:B------:R-:W2:Y:S01]  /*1650*/  LDG.E.U16 R21, desc[UR6][R42.64] ;  /* 0x000000062a157981 */ /* 0x000ea2000c1e1500 */
[----:B---3--:R-:W-:-:S03]  /*1660*/  I2FP.F32.U32 R31, R10 ;  /* 0x0000000a001f7245 */ /* 0x008fc60000201000 */
[----:B------:R0:W3:Y:S01]  /*1670*/  LDG.E.U16 R10, desc[UR6][R42.64+0x2] ;  /* 0x000002062a0a7981 */ /* 0x0000e2000c1e1500 */
[----:B------:R-:W-:Y:S01]  /*1680*/  FFMA R7, R15, R38, R7 ;  /* 0x000000260f077223 */ /* 0x000fe20000000007 */
[----:B------:R-:W-:Y:S01]  /*1690*/  FFMA R38, -R34, R31, R31 ;  /* 0x0000001f22267223 */ /* 0x000fe2000000011f */
[----:B------:R-:W-:-:S05]  /*16a0*/  IMAD.WIDE.U32 R30, R30, UR9, R26 ;  /* 0x000000091e1e7c25 */ /* 0x000fca000f8e001a */
[----:B------:R-:W-:Y:S02]  /*16b0*/  IADD3 R41, PT, PT, R41, R31, RZ ;  /* 0x0000001f29297210 */ /* 0x000fe40007ffe0ff */
[----:B------:R-:W-:-:S04]  /*16c0*/  LEA R40, P0, R30, UR12, 0x1 ;  /* 0x0000000c1e287c11 */ /* 0x000fc8000f8008ff */
[----:B------:R-:W-:Y:S02]  /*16d0*/  LEA.HI.X R41, R30, UR13, R41, 0x1, P0 ;  /* 0x0000000d1e297c11 */ /* 0x000fe400080f0c29 */
[----:B------:R-:W-:Y:S02]  /*16e0*/  I2FP.F32.S32 R30, R16 ;  /* 0x00000010001e7245 */ /* 0x000fe40000201400 */
[----:B----4-:R-:W-:Y:S01]  /*16f0*/  I2FP.F32.U32 R23, R23 ;  /* 0x0000001700177245 */ /* 0x010fe20000201000 */
[----:B------:R-:W4:Y:S01]  /*1700*/  LDG.E.U16 R44, desc[UR6][R40.64+0x2] ;  /* 0x00000206282c7981 */ /* 0x000f22000c1e1500 */
[----:B------:R-:W-:Y:S01]  /*1710*/  MOV R31, RZ ;  /* 0x000000ff001f7202 */ /* 0x000fe20000000f00 */
[----:B------:R-:W-:Y:S01]  /*1720*/  FADD R35, R35, -R30 ;  /* 0x8000001e23237221 */ /* 0x000fe20000000000 */
[----:B------:R-:W-:Y:S01]  /*1730*/  IADD3 R30, PT, PT, R16, 0x1, RZ ;  /* 0x00000001101e7810 */ /* 0x000fe20007ffe0ff */
[----:B------:R-:W-:Y:S02]  /*1740*/  FFMA R38, R34, R23, R38 ;  /* 0x0000001722267223 */ /* 0x000fe40000000026 */
[----:B------:R1:W5:Y:S02]  /*1750*/  LDG.E.U16 R23, desc[UR6][R40.64] ;  /* 0x0000000628177981 */ /* 0x000364000c1e1500 */
[----:B0-----:R-:W-:-:S04]  /*1760*/  IMAD.WIDE.U32 R42, R39, UR10, R30 ;  /* 0x0000000a272a7c25 */ /* 0x001fc8000f8e001e */
[----:B------:R-:W-:Y:S01]  /*1770*/  FFMA R39, -R15, R38, R38 ;  /* 0x000000260f277223 */ /* 0x000fe20000000126 */
[----:B------:R-:W-:-:S03]  /*1780*/  IADD3 R38, PT, PT, R2, R43, RZ ;  /* 0x0000002b02267210 */ /* 0x000fc60007ffe0ff */
[----:B------:R-:W-:Y:S01]  /*1790*/  FFMA R39, R15, R36, R39 ;  /* 0x000000240f277223 */ /* 0x000fe20000000027 */
[----:B------:R-:W-:Y:S01]  /*17a0*/  FFMA R2, -R32, R7, R7 ;  /* 0x0000000720027223 */ /* 0x000fe20000000107 */
[----:B------:R-:W-:-:S03]  /*17b0*/  IMAD R43, R38, UR9, RZ ;  /* 0x00000009262b7c24 */ /* 0x000fc6000f8e02ff */
[----:B------:R-:W-:Y:S01]  /*17c0*/  FFMA R7, R32, R39, R2 ;  /* 0x0000002720077223 */ /* 0x000fe20000000002 */
[----:B------:R-:W-:-:S03]  /*17d0*/  IMAD.WIDE.U32 R38, R42, UR9, R24 ;  /* 0x000000092a267c25 */ /* 0x000fc6000f8e0018 */
[----:B-1----:R-:W-:Y:S02]  /*17e0*/  LEA R40, P0, R38, UR12, 0x1 ;  /* 0x0000000c26287c11 */ /* 0x002fe4000f8008ff */
[----:B--2---:R-:W-:Y:S01]  /*17f0*/  I2FP.F32.U32 R36, R21 ;  /* 0x0000001500247245 */ /* 0x004fe20000201000 */
[----:B------:R-:W-:-:S04]  /*1800*/  IMAD R21, R42, UR5, R43 ;  /* 0x000000052a157c24 */ /* 0x000fc8000f8e022b */
[----:B------:R-:W-:Y:S01]  /*1810*/  FFMA R41, -R33, R36, R36 ;  /* 0x0000002421297223 */ /* 0x000fe20000000124 */
[----:B------:R-:W-:Y:S01]  /*1820*/  IADD3 R39, PT, PT, R39, R21, RZ ;  /* 0x0000001527277210 */ /* 0x000fe20007ffe0ff */
[----:B------:R-:W-:-:S05]  /*1830*/  IMAD.WIDE.U32 R42, R42, UR9, R26 ;  /* 0x000000092a2a7c25 */ /* 0x000fca000f8e001a */
[----:B------:R-:W-:Y:S02]  /*1840*/  IADD3 R21, PT, PT, R21, R43, RZ ;  /* 0x0000002b15157210 */ /* 0x000fe40007ffe0ff */
[----:B---3--:R-:W-:-:S05]  /*1850*/  I2FP.F32.U32 R2, R10 ;  /* 0x0000000a00027245 */ /* 0x008fca0000201000 */
[----:B------:R-:W-:Y:S01]  /*1860*/  FFMA R2, R33, R2, R41 ;  /* 0x0000000221027223 */ /* 0x000fe20000000029 */
[----:B------:R-:W-:-:S05]  /*1870*/  LEA.HI.X R41, R38, UR13, R39, 0x1, P0 ;  /* 0x0000000d26297c11 */ /* 0x000fca00080f0c27 */
[----:B------:R-:W2:Y:S04]  /*1880*/  LDG.E.U16 R10, desc[UR6][R40.64] ;  /* 0x00000006280a7981 */ /* 0x000ea8000c1e1500 */
[----:B------:R0:W3:Y:S01]  /*1890*/  LDG.E.U16 R36, desc[UR6][R40.64+0x2] ;  /* 0x0000020628247981 */ /* 0x0000e2000c1e1500 */
[----:B------:R-:W-:-:S04]  /*18a0*/  LEA R38, P0, R42, UR12, 0x1 ;  /* 0x0000000c2a267c11 */ /* 0x000fc8000f8008ff */
[----:B------:R-:W-:-:S05]  /*18b0*/  LEA.HI.X R39, R42, UR13, R21, 0x1, P0 ;  /* 0x0000000d2a277c11 */ /* 0x000fca00080f0c15 */
[----:B------:R-:W3:Y:S01]  /*18c0*/  LDG.E.U16 R21, desc[UR6][R38.64] ;  /* 0x0000000626157981 */ /* 0x000ee2000c1e1500 */
[----:B-----5:R-:W-:Y:S02]  /*18d0*/  I2FP.F32.U32 R23, R23 ;  /* 0x0000001700177245 */ /* 0x020fe40000201000 */
[----:B----4-:R-:W-:Y:S01]  /*18e0*/  I2FP.F32.U32 R43, R44 ;  /* 0x0000002c002b7245 */ /* 0x010fe20000201000 */
[----:B0-----:R-:W-:Y:S01]  /*18f0*/  IMAD.WIDE.U32 R40, R11, UR10, R16 ;  /* 0x0000000a0b287c25 */ /* 0x001fe2000f8e0010 */
[----:B------:R0:W4:Y:S03]  /*1900*/  LDG.E.U16 R42, desc[UR6][R38.64+0x2] ;  /* 0x00000206262a7981 */ /* 0x000126000c1e1500 */
[----:B------:R-:W-:Y:S01]  /*1910*/  FFMA R46, -R34, R23, R23 ;  /* 0x00000017222e7223 */ /* 0x000fe20000000117 */
[----:B0-----:R-:W-:Y:S01]  /*1920*/  IMAD.WIDE.U32 R38, R40, UR9, R24 ;  /* 0x0000000928267c25 */ /* 0x001fe2000f8e0018 */
[----:B--2---:R-:W-:-:S02]  /*1930*/  I2FP.F32.U32 R44, R10 ;  /* 0x0000000a002c7245 */ /* 0x004fc40000201000 */
[----:B---3--:R-:W-:-:S03]  /*1940*/  I2FP.F32.U32 R36, R36 ;  /* 0x0000002400247245 */ /* 0x008fc60000201000 */
[----:B------:R-:W-:-:S04]  /*1950*/  FFMA R23, -R33, R44, R44 ;  /* 0x0000002c21177223 */ /* 0x000fc8000000012c */
[----:B------:R-:W-:Y:S01]  /*1960*/  FFMA R36, R33, R36, R23 ;  /* 0x0000002421247223 */ /* 0x000fe20000000017 */
[----:B------:R-:W-:Y:S01]  /*1970*/  IADD3 R23, PT, PT, R13, R41, RZ ;  /* 0x000000290d177210 */ /* 0x000fe20007ffe0ff */
[----:B------:R-:W-:Y:S01]  /*1980*/  FFMA R10, R34, R43, R46 ;  /* 0x0000002b220a7223 */ /* 0x000fe2000000002e */
[----:B------:R-:W-:-:S03]  /*1990*/  FFMA R43, -R35, R2, R2 ;  /* 0x00000002232b7223 */ /* 0x000fc60000000102 */
[----:B------:R-:W-:Y:S01]  /*19a0*/  IMAD R23, R23, UR9, RZ ;  /* 0x0000000917177c24 */ /* 0x000fe2000f8e02ff */
[----:B------:R-:W-:-:S03]  /*19b0*/  I2FP.F32.U32 R21, R21 ;  /* 0x0000001500157245 */ /* 0x000fc60000201000 */
[----:B------:R-:W-:Y:S02]  /*19c0*/  IMAD R23, R40, UR5, R23 ;  /* 0x0000000528177c24 */ /* 0x000fe4000f8e0217 */
[----:B------:R-:W-:Y:S01]  /*19d0*/  FFMA R43, R35, R36, R43 ;  /* 0x00000024232b7223 */ /* 0x000fe2000000002b */
[----:B------:R-:W-:Y:S01]  /*19e0*/  FFMA R36, -R34, R21, R21 ;  /* 0x0000001522247223 */ /* 0x000fe20000000115 */
[----:B------:R-:W-:Y:S02]  /*19f0*/  LEA R44, P0, R38, UR12, 0x1 ;  /* 0x0000000c262c7c11 */ /* 0x000fe4000f8008ff */
[----:B------:R-:W-:-:S04]  /*1a00*/  IADD3 R21, PT, PT, R39, R23, RZ ;  /* 0x0000001727157210 */ /* 0x000fc80007ffe0ff */
[----:B------:R-:W-:-:S05]  /*1a10*/  LEA.HI.X R45, R38, UR13, R21, 0x1, P0 ;  /* 0x0000000d262d7c11 */ /* 0x000fca00080f0c15 */
[----:B------:R-:W2:Y:S04]  /*1a20*/  LDG.E.U16 R21, desc[UR6][R44.64] ;  /* 0x000000062c157981 */ /* 0x000ea8000c1e1500 */
[----:B------:R0:W3:Y:S01]  /*1a30*/  LDG.E.U16 R2, desc[UR6][R44.64+0x2] ;  /* 0x000002062c027981 */ /* 0x0000e2000c1e1500 */
[----:B----4-:R-:W-:-:S05]  /*1a40*/  I2FP.F32.U32 R41, R42 ;  /* 0x0000002a00297245 */ /* 0x010fca0000201000 */
[----:B------:R-:W-:Y:S01]  /*1a50*/  FFMA R36, R34, R41, R36 ;  /* 0x0000002922247223 */ /* 0x000fe20000000024 */
[----:B------:R-:W-:-:S05]  /*1a60*/  IMAD.WIDE.U32 R40, R40, UR9, R26 ;  /* 0x0000000928287c25 */ /* 0x000fca000f8e001a */
[----:B------:R-:W-:Y:S02]  /*1a70*/  IADD3 R23, PT, PT, R23, R41, RZ ;  /* 0x0000002917177210 */ /* 0x000fe40007ffe0ff */
[----:B------:R-:W-:-:S04]  /*1a80*/  LEA R38, P0, R40, UR12, 0x1 ;  /* 0x0000000c28267c11 */ /* 0x000fc8000f8008ff */
[----:B------:R-:W-:Y:S01]  /*1a90*/  LEA.HI.X R39, R40, UR13, R23, 0x1, P0 ;  /* 0x0000000d28277c11 */ /* 0x000fe200080f0c17 */
[----:B------:R-:W-:-:S05]  /*1aa0*/  IMAD.WIDE.U32 R40, R11, UR10, R30 ;  /* 0x0000000a0b287c25 */ /* 0x000fca000f8e001e */
[----:B------:R-:W-:Y:S01]  /*1ab0*/  IADD3 R11, PT, PT, R13, R41, RZ ;  /* 0x000000290d0b7210 */ /* 0x000fe20007ffe0ff */
[----:B------:R-:W-:-:S04]  /*1ac0*/  FFMA R13, -R35, R10, R10 ;  /* 0x0000000a230d7223 */ /* 0x000fc8000000010a */
[----:B------:R-:W-:Y:S02]  /*1ad0*/  IMAD R11, R11, UR9, RZ ;  /* 0x000000090b0b7c24 */ /* 0x000fe4000f8e02ff */
[----:B0-----:R-:W-:-:S04]  /*1ae0*/  IMAD.WIDE.U32 R44, R40, UR9, R26 ;  /* 0x00000009282c7c25 */ /* 0x001fc8000f8e001a */
[----:B------:R-:W-:Y:S02]  /*1af0*/  FFMA R13, R35, R36, R13 ;  /* 0x00000024230d7223 */ /* 0x000fe4000000000d */
[----:B------:R-:W4:Y:S01]  /*1b00*/  LDG.E.U16 R36, desc[UR6][R38.64+0x2] ;  /* 0x0000020626247981 */ /* 0x000f22000c1e1500 */
[----:B--2---:R-:W-:Y:S01]  /*1b10*/  I2FP.F32.U32 R10, R21 ;  /* 0x00000015000a7245 */ /* 0x004fe20000201000 */
[----:B------:R-:W-:-:S04]  /*1b20*/  IMAD R21, R40, UR5, R11 ;  /* 0x0000000528157c24 */ /* 0x000fc8000f8e020b */
[----:B------:R-:W-:Y:S01]  /*1b30*/  FFMA R23, -R33, R10, R10 ;  /* 0x0000000a21177223 */ /* 0x000fe2000000010a */
[----:B------:R-:W-:-:S03]  /*1b40*/  IMAD.WIDE.U32 R10, R40, UR9, R24 ;  /* 0x00000009280a7c25 */ /* 0x000fc6000f8e0018 */
[----:B------:R-:W-:Y:S02]  /*1b50*/  LEA R46, P0, R10, UR12, 0x1 ;  /* 0x0000000c0a2e7c11 */ /* 0x000fe4000f8008ff */
[----:B------:R-:W-:-:S04]  /*1b60*/  IADD3 R11, PT, PT, R11, R21, RZ ;  /* 0x000000150b0b7210 */ /* 0x000fc80007ffe0ff */
[----:B------:R-:W-:-:S05]  /*1b70*/  LEA.HI.X R47, R10, UR13, R11, 0x1, P0 ;  /* 0x0000000d0a2f7c11 */ /* 0x000fca00080f0c0b */
[----:B------:R-:W2:Y:S04]  /*1b80*/  LDG.E.U16 R10, desc[UR6][R46.64] ;  /* 0x000000062e0a7981 */ /* 0x000ea8000c1e1500 */
[----:B------:R-:W5:Y:S01]  /*1b90*/  LDG.E.U16 R11, desc[UR6][R46.64+0x2] ;  /* 0x000002062e0b7981 */ /* 0x000f62000c1e1500 */
[----:B---3--:R-:W-:Y:S02]  /*1ba0*/  I2FP.F32.U32 R2, R2 ;  /* 0x0000000200027245 */ /* 0x008fe40000201000 */
[----:B------:R-:W-:-:S03]  /*1bb0*/  IADD3 R21, PT, PT, R21, R45, RZ ;  /* 0x0000002d15157210 */ /* 0x000fc60007ffe0ff */
[----:B------:R-:W-:Y:S02]  /*1bc0*/  FFMA R2, R33, R2, R23 ;  /* 0x0000000221027223 */ /* 0x000fe40000000017 */
[----:B------:R4:W3:Y:S01]  /*1bd0*/  LDG.E.U16 R23, desc[UR6][R38.64] ;  /* 0x0000000626177981 */ /* 0x0008e2000c1e1500 */
[----:B------:R-:W-:-:S04]  /*1be0*/  LEA R40, P0, R44, UR12, 0x1 ;  /* 0x0000000c2c287c11 */ /* 0x000fc8000f8008ff */
[----:B------:R-:W-:-:S05]  /*1bf0*/  LEA.HI.X R41, R44, UR13, R21, 0x1, P0 ;  /* 0x0000000d2c297c11 */ /* 0x000fca00080f0c15 */
[----:B------:R-:W3:Y:S04]  /*1c00*/  LDG.E.U16 R42, desc[UR6][R40.64] ;  /* 0x00000006282a7981 */ /* 0x000ee8000c1e1500 */
[----:B------:R-:W3:Y:S01]  /*1c10*/  LDG.E.U16 R44, desc[UR6][R40.64+0x2] ;  /* 0x00000206282c7981 */ /* 0x000ee2000c1e1500 */
[----:B------:R-:W-:Y:S01]  /*1c20*/  IMAD R21, R4, UR4, RZ ;  /* 0x0000000404157c24 */ /* 0x000fe2000f8e02ff */
[----:B----4-:R-:W-:Y:S02]  /*1c30*/  I2FP.F32.U32 R39, R36 ;  /* 0x0000002400277245 */ /* 0x010fe40000201000 */
[----:B--2---:R-:W-:Y:S02]  /*1c40*/  I2FP.F32.U32 R10, R10 ;  /* 0x0000000a000a7245 */ /* 0x004fe40000201000 */
[----:B-----5:R-:W-:-:S03]  /*1c50*/  I2FP.F32.U32 R48, R11 ;  /* 0x0000000b00307245 */ /* 0x020fc60000201000 */
[----:B------:R-:W-:-:S04]  /*1c60*/  FFMA R11, -R33, R10, R10 ;  /* 0x0000000a210b7223 */ /* 0x000fc8000000010a */
[----:B------:R-:W-:Y:S01]  /*1c70*/  FFMA R48, R33, R48, R11 ;  /* 0x0000003021307223 */ /* 0x000fe2000000000b */
[----:B------:R-:W-:-:S04]  /*1c80*/  FFMA R11, -R35, R2, R2 ;  /* 0x00000002230b7223 */ /* 0x000fc80000000102 */
[----:B------:R-:W-:Y:S01]  /*1c90*/  FFMA R45, R35, R48, R11 ;  /* 0x00000030232d7223 */ /* 0x000fe2000000000b */
[----:B------:R-:W-:Y:S01]  /*1ca0*/  IMAD.WIDE.U32 R10, R4, UR10, R18 ;  /* 0x0000000a040a7c25 */ /* 0x000fe2000f8e0012 */
[----:B---3--:R-:W-:-:S04]  /*1cb0*/  I2FP.F32.U32 R23, R23 ;  /* 0x0000001700177245 */ /* 0x008fc80000201000 */
[----:B------:R-:W-:Y:S01]  /*1cc0*/  IADD3 R11, PT, PT, R11, R21, RZ ;  /* 0x000000150b0b7210 */ /* 0x000fe20007ffe0ff */
[----:B------:R-:W-:Y:S01]  /*1cd0*/  FFMA R38, -R34, R23, R23 ;  /* 0x0000001722267223 */ /* 0x000fe20000000117 */
[----:B------:R-:W-:-:S03]  /*1ce0*/  FFMA R2, -R32, R43, R43 ;  /* 0x0000002b20027223 */ /* 0x000fc6000000012b */
[----:B------:R-:W-:Y:S02]  /*1cf0*/  IMAD R23, R11, UR9, RZ ;  /* 0x000000090b177c24 */ /* 0x000fe4000f8e02ff */
[----:B------:R-:W-:Y:S01]  /*1d00*/  FFMA R38, R34, R39, R38 ;  /* 0x0000002722267223 */ /* 0x000fe20000000026 */
[----:B------:R-:W-:Y:S01]  /*1d10*/  FFMA R2, R32, R45, R2 ;  /* 0x0000002d20027223 */ /* 0x000fe20000000002 */
[----:B------:R-:W-:Y:S01]  /*1d20*/  I2FP.F32.U32 R11, R42 ;  /* 0x0000002a000b7245 */ /* 0x000fe20000201000 */
[C---:B------:R-:W-:Y:S01]  /*1d30*/  IMAD R39, R10.reuse, UR5, R23 ;  /* 0x000000050a277c24 */ /* 0x040fe2000f8e0217 */
[----:B------:R-:W-:Y:S01]  /*1d40*/  I2FP.F32.U32 R23, R44 ;  /* 0x0000002c00177245 */ /* 0x000fe20000201000 */
[----:B------:R-:W-:-:S04]  /*1d50*/  IMAD.WIDE.U32 R44, R10, UR9, R24 ;  /* 0x000000090a2c7c25 */ /* 0x000fc8000f8e0018 */
[----:B------:R-:W-:Y:S01]  /*1d60*/  FFMA R40, -R34, R11, R11 ;  /* 0x0000000b22287223 */ /* 0x000fe2000000010b */
[----:B------:R-:W-:Y:S02]  /*1d70*/  LEA R42, P0, R44, UR12, 0x1 ;  /* 0x0000000c2c2a7c11 */ /* 0x000fe4000f8008ff */
[----:B------:R-:W-:-:S04]  /*1d80*/  IADD3 R11, PT, PT, R45, R39, RZ ;  /* 0x000000272d0b7210 */ /* 0x000fc80007ffe0ff */
[----:B------:R-:W-:Y:S01]  /*1d90*/  LEA.HI.X R43, R44, UR13, R11, 0x1, P0 ;  /* 0x0000000d2c2b7c11 */ /* 0x000fe200080f0c0b */
[----:B------:R-:W-:-:S04]  /*1da0*/  FFMA R40, R34, R23, R40 ;  /* 0x0000001722287223 */ /* 0x000fc80000000028 */
[----:B------:R-:W2:Y:S04]  /*1db0*/  LDG.E.U16 R23, desc[UR6][R42.64] ;  /* 0x000000062a177981 */ /* 0x000ea8000c1e1500 */
[----:B------:R-:W3:Y:S01]  /*1dc0*/  LDG.E.U16 R36, desc[UR6][R42.64+0x2] ;  /* 0x000002062a247981 */ /* 0x000ee2000c1e1500 */
[----:B------:R-:W-:-:S05]  /*1dd0*/  IMAD.WIDE.U32 R10, R10, UR9, R26 ;  /* 0x000000090a0a7c25 */ /* 0x000fca000f8e001a */
[----:B------:R-:W-:Y:S01]  /*1de0*/  IADD3 R39, PT, PT, R39, R11, RZ ;  /* 0x0000000b27277210 */ /* 0x000fe20007ffe0ff */
[----:B------:R-:W-:Y:S01]  /*1df0*/  FFMA R11, -R35, R38, R38 ;  /* 0x00000026230b7223 */ /* 0x000fe20000000126 */
[----:B------:R-:W-:-:S04]  /*1e00*/  LEA R46, P0, R10, UR12, 0x1 ;  /* 0x0000000c0a2e7c11 */ /* 0x000fc8000f8008ff */
[----:B------:R-:W-:Y:S01]  /*1e10*/  LEA.HI.X R47, R10, UR13, R39, 0x1, P0 ;  /* 0x0000000d0a2f7c11 */ /* 0x000fe200080f0c27 */
[----:B------:R-:W-:Y:S01]  /*1e20*/  FFMA R39, R35, R40, R11 ;  /* 0x0000002823277223 */ /* 0x000fe2000000000b */
[----:B------:R-:W-:-:S04]  /*1e30*/  IMAD.WIDE.U32 R10, R4, UR10, R28 ;  /* 0x0000000a040a7c25 */ /* 0x000fc8000f8e001c */
[----:B------:R-:W-:Y:S01]  /*1e40*/  FFMA R38, -R32, R13, R13 ;  /* 0x0000000d20267223 */ /* 0x000fe2000000010d */
[----:B------:R-:W-:-:S03]  /*1e50*/  IADD3 R11, PT, PT, R21, R11, RZ ;  /* 0x0000000b150b7210 */ /* 0x000fc60007ffe0ff */
[----:B------:R-:W-:Y:S01]  /*1e60*/  FFMA R13, R32, R39, R38 ;  /* 0x00000027200d7223 */ /* 0x000fe20000000026 */
[----:B------:R-:W-:Y:S01]  /*1e70*/  IMAD.WIDE.U32 R40, R10, UR9, R24 ;  /* 0x000000090a287c25 */ /* 0x000fe2000f8e0018 */
[----:B------:R-:W4:Y:S03]  /*1e80*/  LDG.E.U16 R32, desc[UR6][R46.64] ;  /* 0x000000062e207981 */ /* 0x000f26000c1e1500 */
[----:B------:R-:W-:-:S04]  /*1e90*/  IMAD R11, R11, UR9, RZ ;  /* 0x000000090b0b7c24 */ /* 0x000fc8000f8e02ff */
[----:B------:R-:W-:Y:S01]  /*1ea0*/  IMAD R39, R10, UR5, R11 ;  /* 0x000000050a277c24 */ /* 0x000fe2000f8e020b */
[----:B------:R-:W-:Y:S02]  /*1eb0*/  LEA R44, P0, R40, UR12, 0x1 ;  /* 0x0000000c282c7c11 */ /* 0x000fe4000f8008ff */
[----:B--2---:R-:W-:Y:S02]  /*1ec0*/  I2FP.F32.U32 R38, R23 ;  /* 0x0000001700267245 */ /* 0x004fe40000201000 */
[----:B------:R-:W2:Y:S01]  /*1ed0*/  LDG.E.U16 R23, desc[UR6][R46.64+0x2] ;  /* 0x000002062e177981 */ /* 0x000ea2000c1e1500 */
[----:B---3--:R-:W-:Y:S02]  /*1ee0*/  I2FP.F32.U32 R36, R36 ;  /* 0x0000002400247245 */ /* 0x008fe40000201000 */
[----:B------:R-:W-:-:S04]  /*1ef0*/  FFMA R11, -R33, R38, R38 ;  /* 0x00000026210b7223 */ /* 0x000fc80000000126 */
[----:B------:R-:W-:Y:S01]  /*1f00*/  FFMA R36, R33, R36, R11 ;  /* 0x0000002421247223 */ /* 0x000fe2000000000b */
[----:B------:R-:W-:-:S04]  /*1f10*/  IADD3 R11, PT, PT, R41, R39, RZ ;  /* 0x00000027290b7210 */ /* 0x000fc80007ffe0ff */
[----:B------:R-:W-:Y:S01]  /*1f20*/  LEA.HI.X R45, R40, UR13, R11, 0x1, P0 ;  /* 0x0000000d282d7c11 */ /* 0x000fe200080f0c0b */
[----:B------:R-:W-:-:S04]  /*1f30*/  IMAD.WIDE.U32 R10, R10, UR9, R26 ;  /* 0x000000090a0a7c25 */ /* 0x000fc8000f8e001a */
[----:B------:R-:W3:Y:S01]  /*1f40*/  LDG.E.U16 R43, desc[UR6][R44.64] ;  /* 0x000000062c2b7981 */ /* 0x000ee2000c1e1500 */
[----:B------:R-:W-:Y:S02]  /*1f50*/  IADD3 R39, PT, PT, R39, R11, RZ ;  /* 0x0000000b27277210 */ /* 0x000fe40007ffe0ff */
[C---:B------:R-:W-:Y:S01]  /*1f60*/  LEA R38, P0, R10.reuse, UR12, 0x1 ;  /* 0x0000000c0a267c11 */ /* 0x040fe2000f8008ff */
[----:B------:R3:W5:Y:S03]  /*1f70*/  LDG.E.U16 R40, desc[UR6][R44.64+0x2] ;  /* 0x000002062c287981 */ /* 0x000766000c1e1500 */
[----:B------:R-:W-:-:S05]  /*1f80*/  LEA.HI.X R39, R10, UR13, R39, 0x1, P0 ;  /* 0x0000000d0a277c11 */ /* 0x000fca00080f0c27 */
[----:B------:R-:W5:Y:S04]  /*1f90*/  LDG.E.U16 R41, desc[UR6][R38.64] ;  /* 0x0000000626297981 */ /* 0x000f68000c1e1500 */
[----:B------:R0:W5:Y:S01]  /*1fa0*/  LDG.E.U16 R42, desc[UR6][R38.64+0x2] ;  /* 0x00000206262a7981 */ /* 0x000162000c1e1500 */
[----:B----4-:R-:W-:-:S05]  /*1fb0*/  I2FP.F32.U32 R11, R32 ;  /* 0x00000020000b7245 */ /* 0x010fca0000201000 */
[----:B------:R-:W-:Y:S01]  /*1fc0*/  FFMA R32, -R34, R11, R11 ;  /* 0x0000000b22207223 */ /* 0x000fe2000000010b */
[----:B--2---:R-:W-:-:S05]  /*1fd0*/  I2FP.F32.U32 R23, R23 ;  /* 0x0000001700177245 */ /* 0x004fca0000201000 */
[----:B------:R-:W-:Y:S01]  /*1fe0*/  FFMA R32, R34, R23, R32 ;  /* 0x0000001722207223 */ /* 0x000fe20000000020 */
[----:B------:R-:W-:-:S05]  /*1ff0*/  IADD3 R23, PT, PT, R4, 0x1, RZ ;  /* 0x0000000104177810 */ /* 0x000fca0007ffe0ff */
[----:B------:R-:W-:-:S04]  /*2000*/  IMAD.WIDE.U32 R10, R23, UR10, R18 ;  /* 0x0000000a170a7c25 */ /* 0x000fc8000f8e0012 */
[----:B------:R-:W-:Y:S01]  /*2010*/  IMAD R19, R23, UR4, RZ ;  /* 0x0000000417137c24 */ /* 0x000fe2000f8e02ff */
[----:B---3--:R-:W-:Y:S02]  /*2020*/  I2FP.F32.U32 R44, R43 ;  /* 0x0000002b002c7245 */ /* 0x008fe40000201000 */
[----:B-----5:R-:W-:-:S03]  /*2030*/  I2FP.F32.U32 R40, R40 ;  /* 0x0000002800287245 */ /* 0x020fc60000201000 */
[----:B------:R-:W-:Y:S01]  /*2040*/  FFMA R43, -R33, R44, R44 ;  /* 0x0000002c212b7223 */ /* 0x000fe2000000012c */
[----:B0-----:R-:W-:Y:S01]  /*2050*/  IADD3 R38, PT, PT, R11, R19, RZ ;  /* 0x000000130b267210 */ /* 0x001fe20007ffe0ff */
[----:B------:R-:W-:Y:S02]  /*2060*/  FFMA R11, -R15, R36, R36 ;  /* 0x000000240f0b7223 */ /* 0x000fe40000000124 */
[----:B------:R-:W-:Y:S01]  /*2070*/  FFMA R18, R33, R40, R43 ;  /* 0x0000002821127223 */ /* 0x000fe2000000002b */
[----:B------:R-:W-:Y:S01]  /*2080*/  I2FP.F32.U32 R41, R41 ;  /* 0x0000002900297245 */ /* 0x000fe20000201000 */
[----:B------:R-:W-:Y:S02]  /*2090*/  IMAD R39, R38, UR9, RZ ;  /* 0x0000000926277c24 */ /* 0x000fe4000f8e02ff */
[----:B------:R-:W-:Y:S01]  /*20a0*/  FFMA R18, R15, R18, R11 ;  /* 0x000000120f127223 */ /* 0x000fe2000000000b */
[----:B------:R-:W-:Y:S01]  /*20b0*/  I2FP.F32.U32 R11, R42 ;  /* 0x0000002a000b7245 */ /* 0x000fe20000201000 */
[----:B------:R-:W-:Y:S01]  /*20c0*/  FFMA R42, -R34, R41, R41 ;  /* 0x00000029222a7223 */ /* 0x000fe20000000129 */
[----:B------:R-:W-:-:S02]  /*20d0*/  IMAD R39, R10, UR5, R39 ;  /* 0x000000050a277c24 */ /* 0x000fc4000f8e0227 */
[----:B------:R-:W-:-:S04]  /*20e0*/  IMAD.WIDE.U32 R40, R10, UR9, R24 ;  /* 0x000000090a287c25 */ /* 0x000fc8000f8e0018 */
[----:B------:R-:W-:Y:S01]  /*20f0*/  FFMA R42, R34, R11, R42 ;  /* 0x0000000b222a7223 */ /* 0x000fe2000000002a */
[----:B------:R-:W-:Y:S02]  /*2100*/  LEA R44, P0, R40, UR12, 0x1 ;  /* 0x0000000c282c7c11 */ /* 0x000fe4000f8008ff */
[----:B------:R-:W-:-:S04]  /*2110*/  IADD3 R11, PT, PT, R41, R39, RZ ;  /* 0x00000027290b7210 */ /* 0x000fc80007ffe0ff */
[----:B------:R-:W-:-:S05]  /*2120*/  LEA.HI.X R45, R40, UR13, R11, 0x1, P0 ;  /* 0x0000000d282d7c11 */ /* 0x000fca00080f0c0b */
[----:B------:R-:W2:Y:S04]  /*2130*/  LDG.E.U16 R40, desc[UR6][R44.64] ;  /* 0x000000062c287981 */ /* 0x000ea8000c1e1500 */
[----:B------:R-:W3:Y:S01]  /*2140*/  LDG.E.U16 R36, desc[UR6][R44.64+0x2] ;  /* 0x000002062c247981 */ /* 0x000ee2000c1e1500 */
[----:B------:R-:W-:-:S04]  /*2150*/  IMAD.WIDE.U32 R10, R10, UR9, R26 ;  /* 0x000000090a0a7c25 */ /* 0x000fc8000f8e001a */
[----:B------:R-:W-:Y:S01]  /*2160*/  IMAD.WIDE.U32 R28, R23, UR10, R28 ;  /* 0x0000000a171c7c25 */ /* 0x000fe2000f8e001c */
[----:B------:R-:W-:Y:S02]  /*2170*/  IADD3 R39, PT, PT, R39, R11, RZ ;  /* 0x0000000b27277210 */ /* 0x000fe40007ffe0ff */
[----:B------:R-:W-:-:S04]  /*2180*/  LEA R38, P0, R10, UR12, 0x1 ;  /* 0x0000000c0a267c11 */ /* 0x000fc8000f8008ff */
[----:B------:R-:W-:Y:S02]  /*2190*/  LEA.HI.X R39, R10, UR13, R39, 0x1, P0 ;  /* 0x0000000d0a277c11 */ /* 0x000fe400080f0c27 */
[----:B------:R-:W-:Y:S01]  /*21a0*/  IADD3 R10, PT, PT, R19, R29, RZ ;  /* 0x0000001d130a7210 */ /* 0x000fe20007ffe0ff */
[C---:B------:R-:W-:Y:S02]  /*21b0*/  FFMA R11, -R15.reuse, R32, R32 ;  /* 0x000000200f0b7223 */ /* 0x040fe40000000120 */
[----:B------:R-:W4:Y:S02]  /*21c0*/  LDG.E.U16 R43, desc[UR6][R38.64+0x2] ;  /* 0x00000206262b7981 */ /* 0x000f24000c1e1500 */
[----:B------:R-:W-:Y:S02]  /*21d0*/  IMAD R29, R10, UR9, RZ ;  /* 0x000000090a1d7c24 */ /* 0x000fe4000f8e02ff */
[----:B------:R-:W-:Y:S01]  /*21e0*/  FFMA R42, R15, R42, R11 ;  /* 0x0000002a0f2a7223 */ /* 0x000fe2000000000b */
[----:B------:R-:W-:-:S04]  /*21f0*/  IMAD.WIDE.U32 R10, R28, UR9, R24 ;  /* 0x000000091c0a7c25 */ /* 0x000fc8000f8e0018 */
[----:B------:R-:W-:-:S05]  /*2200*/  IMAD R29, R28, UR5, R29 ;  /* 0x000000051c1d7c24 */ /* 0x000fca000f8e021d */
[----:B------:R-:W-:Y:S02]  /*2210*/  IADD3 R11, PT, PT, R11, R29, RZ ;  /* 0x0000001d0b0b7210 */ /* 0x000fe40007ffe0ff */
[----:B--2---:R-:W-:Y:S02]  /*2220*/  I2FP.F32.U32 R40, R40 ;  /* 0x0000002800287245 */ /* 0x004fe40000201000 */
[----:B---3--:R-:W-:-:S03]  /*2230*/  I2FP.F32.U32 R32, R36 ;  /* 0x0000002400207245 */ /* 0x008fc60000201000 */
[C---:B------:R-:W-:Y:S01]  /*2240*/  FFMA R41, -R33.reuse, R40, R40 ;  /* 0x0000002821297223 */ /* 0x040fe20000000128 */
[C---:B------:R-:W-:Y:S01]  /*2250*/  LEA R40, P0, R10.reuse, UR12, 0x1 ;  /* 0x0000000c0a287c11 */ /* 0x040fe2000f8008ff */
[----:B------:R-:W2:Y:S02]  /*2260*/  LDG.E.U16 R36, desc[UR6][R38.64] ;  /* 0x0000000626247981 */ /* 0x000ea4000c1e1500 */
[----:B------:R-:W-:Y:S01]  /*2270*/  FFMA R32, R33, R32, R41 ;  /* 0x0000002021207223 */ /* 0x000fe20000000029 */
[----:B------:R-:W-:Y:S01]  /*2280*/  LEA.HI.X R41, R10, UR13, R11, 0x1, P0 ;  /* 0x0000000d0a297c11 */ /* 0x000fe200080f0c0b */
[----:B------:R-:W-:-:S04]  /*2290*/  IMAD.WIDE.U32 R10, R28, UR9, R26 ;  /* 0x000000091c0a7c25 */ /* 0x000fc8000f8e001a */
[----:B------:R-:W3:Y:S01]  /*22a0*/  LDG.E.U16 R44, desc[UR6][R40.64] ;  /* 0x00000006282c7981 */ /* 0x000ee2000c1e1500 */
[----:B------:R-:W-:-:S03]  /*22b0*/  IADD3 R29, PT, PT, R29, R11, RZ ;  /* 0x0000000b1d1d7210 */ /* 0x000fc60007ffe0ff */
[----:B------:R-:W5:Y:S01]  /*22c0*/  LDG.E.U16 R45, desc[UR6][R40.64+0x2] ;  /* 0x00000206282d7981 */ /* 0x000f62000c1e1500 */
[----:B------:R-:W-:-:S04]  /*22d0*/  LEA R28, P0, R10, UR12, 0x1 ;  /* 0x0000000c0a1c7c11 */ /* 0x000fc8000f8008ff */
[----:B------:R-:W-:-:S05]  /*22e0*/  LEA.HI.X R29, R10, UR13, R29, 0x1, P0 ;  /* 0x0000000d0a1d7c11 */ /* 0x000fca00080f0c1d */
[----:B------:R-:W5:Y:S04]  /*22f0*/  LDG.E.U16 R46, desc[UR6][R28.64] ;  /* 0x000000061c2e7981 */ /* 0x000f68000c1e1500 */
[----:B------:R0:W5:Y:S01]  /*2300*/  LDG.E.U16 R47, desc[UR6][R28.64+0x2] ;  /* 0x000002061c2f7981 */ /* 0x000162000c1e1500 */
[----:B----4-:R-:W-:Y:S01]  /*2310*/  I2FP.F32.U32 R43, R43 ;  /* 0x0000002b002b7245 */ /* 0x010fe20000201000 */
[----:B0-----:R-:W-:Y:S01]  /*2320*/  FFMA R28, -R15, R32, R32 ;  /* 0x000000200f1c7223 */ /* 0x001fe20000000120 */
[----:B--2---:R-:W-:Y:S02]  /*2330*/  I2FP.F32.U32 R49, R36 ;  /* 0x0000002400317245 */ /* 0x004fe40000201000 */
[----:B---3--:R-:W-:Y:S02]  /*2340*/  I2FP.F32.U32 R44, R44 ;  /* 0x0000002c002c7245 */ /* 0x008fe40000201000 */
[----:B-----5:R-:W-:-:S03]  /*2350*/  I2FP.F32.U32 R36, R45 ;  /* 0x0000002d00247245 */ /* 0x020fc60000201000 */
[----:B------:R-:W-:-:S04]  /*2360*/  FFMA R11, -R33, R44, R44 ;  /* 0x0000002c210b7223 */ /* 0x000fc8000000012c */
[----:B------:R-:W-:Y:S01]  /*2370*/  FFMA R36, R33, R36, R11 ;  /* 0x0000002421247223 */ /* 0x000fe2000000000b */
[----:B------:R-:W-:-:S04]  /*2380*/  IMAD.WIDE.U32 R10, R4, UR10, R16 ;  /* 0x0000000a040a7c25 */ /* 0x000fc8000f8e0010 */
[C---:B------:R-:W-:Y:S01]  /*2390*/  FFMA R38, -R34.reuse, R49, R49 ;  /* 0x0000003122267223 */ /* 0x040fe20000000131 */
[----:B------:R-:W-:Y:S02]  /*23a0*/  I2FP.F32.U32 R39, R46 ;  /* 0x0000002e00277245 */ /* 0x000fe40000201000 */
[----:B------:R-:W-:Y:S01]  /*23b0*/  IADD3 R11, PT, PT, R21, R11, RZ ;  /* 0x0000000b150b7210 */ /* 0x000fe20007ffe0ff */
[C---:B------:R-:W-:Y:S01]  /*23c0*/  FFMA R38, R34.reuse, R43, R38 ;  /* 0x0000002b22267223 */ /* 0x040fe20000000026 */
[----:B------:R-:W-:Y:S01]  /*23d0*/  I2FP.F32.U32 R47, R47 ;  /* 0x0000002f002f7245 */ /* 0x000fe20000201000 */
[C---:B------:R-:W-:Y:S02]  /*23e0*/  FFMA R32, -R34.reuse, R39, R39 ;  /* 0x0000002722207223 */ /* 0x040fe40000000127 */
[----:B------:R-:W-:Y:S02]  /*23f0*/  IMAD R11, R11, UR9, RZ ;  /* 0x000000090b0b7c24 */ /* 0x000fe4000f8e02ff */
[----:B------:R-:W-:Y:S01]  /*2400*/  FFMA R29, -R15, R38, R38 ;  /* 0x000000260f1d7223 */ /* 0x000fe20000000126 */
[----:B------:R-:W-:Y:S01]  /*2410*/  FFMA R32, R34, R47, R32 ;  /* 0x0000002f22207223 */ /* 0x000fe20000000020 */
[----:B------:R-:W-:-:S04]  /*2420*/  IMAD.WIDE.U32 R38, R10, UR9, R24 ;  /* 0x000000090a267c25 */ /* 0x000fc8000f8e0018 */
[----:B------:R-:W-:Y:S02]  /*2430*/  IMAD R11, R10, UR5, R11 ;  /* 0x000000050a0b7c24 */ /* 0x000fe4000f8e020b */
[C---:B------:R-:W-:Y:S01]  /*2440*/  FFMA R28, R15.reuse, R36, R28 ;  /* 0x000000240f1c7223 */ /* 0x040fe2000000001c */
[----:B------:R-:W-:Y:S01]  /*2450*/  FFMA R40, R15, R32, R29 ;  /* 0x000000200f287223 */ /* 0x000fe2000000001d */
[----:B------:R-:W-:Y:S01]  /*2460*/  LEA R44, P0, R38, UR12, 0x1 ;  /* 0x0000000c262c7c11 */ /* 0x000fe2000f8008ff */
[----:B------:R-:W-:Y:S01]  /*2470*/  IMAD.WIDE.U32 R16, R23, UR10, R16 ;  /* 0x0000000a17107c25 */ /* 0x000fe2000f8e0010 */
[----:B------:R-:W-:-:S04]  /*2480*/  IADD3 R15, PT, PT, R39, R11, RZ ;  /* 0x0000000b270f7210 */ /* 0x000fc80007ffe0ff */
[----:B------:R-:W-:Y:S02]  /*2490*/  LEA.HI.X R45, R38, UR13, R15, 0x1, P0 ;  /* 0x0000000d262d7c11 */ /* 0x000fe400080f0c0f */
[----:B------:R-:W-:Y:S02]  /*24a0*/  IADD3 R15, PT, PT, R19, R17, RZ ;  /* 0x00000011130f7210 */ /* 0x000fe40007ffe0ff */
[----:B------:R-:W-:Y:S01]  /*24b0*/  I2FP.F32.S32 R29, R4 ;  /* 0x00000004001d7245 */ /* 0x000fe20000201400 */
[----:B------:R-:W2:Y:S02]  /*24c0*/  LDG.E.U16 R38, desc[UR6][R44.64] ;  /* 0x000000062c267981 */ /* 0x000ea4000c1e1500 */
[----:B------:R-:W-:Y:S02]  /*24d0*/  IMAD R15, R15, UR9, RZ ;  /* 0x000000090f0f7c24 */ /* 0x000fe4000f8e02ff */
[----:B------:R-:W-:Y:S01]  /*24e0*/  FADD R29, R14, -R29 ;  /* 0x8000001d0e1d7221 */ /* 0x000fe20000000000 */
[----:B------:R-:W3:Y:S01]  /*24f0*/  LDG.E.U16 R32, desc[UR6][R44.64+0x2] ;  /* 0x000002062c207981 */ /* 0x000ee2000c1e1500 */
[----:B------:R-:W-:-:S02]  /*2500*/  IMAD R36, R16, UR5, R15 ;  /* 0x0000000510247c24 */ /* 0x000fc4000f8e020f */
[----:B------:R-:W-:-:S03]  /*2510*/  IMAD.WIDE.U32 R14, R16, UR9, R24 ;  /* 0x00000009100e7c25 */ /* 0x000fc6000f8e0018 */
[----:B------:R-:W-:Y:S02]  /*2520*/  LEA R48, P0, R14, UR12, 0x1 ;  /* 0x0000000c0e307c11 */ /* 0x000fe4000f8008ff */
[----:B------:R-:W-:-:S04]  /*2530*/  IADD3 R15, PT, PT, R15, R36, RZ ;  /* 0x000000240f0f7210 */ /* 0x000fc80007ffe0ff */
[----:B------:R-:W-:Y:S01]  /*2540*/  LEA.HI.X R49, R14, UR13, R15, 0x1, P0 ;  /* 0x0000000d0e317c11 */ /* 0x000fe200080f0c0f */
[----:B------:R-:W-:-:S04]  /*2550*/  FFMA R17, -R29, R42, R42 ;  /* 0x0000002a1d117223 */ /* 0x000fc8000000012a */
[----:B------:R-:W4:Y:S01]  /*2560*/  LDG.E.U16 R39, desc[UR6][R48.64] ;  /* 0x0000000630277981 */ /* 0x000f22000c1e1500 */
[----:B------:R-:W-:-:S03]  /*2570*/  FFMA R17, R29, R40, R17 ;  /* 0x000000281d117223 */ /* 0x000fc60000000011 */
[----:B------:R-:W5:Y:S01]  /*2580*/  LDG.E.U16 R40, desc[UR6][R48.64+0x2] ;  /* 0x0000020630287981 */ /* 0x000f62000c1e1500 */
[----:B------:R-:W-:-:S04]  /*2590*/  IMAD.WIDE.U32 R14, R23, UR10, R30 ;  /* 0x0000000a170e7c25 */ /* 0x000fc8000f8e001e */
[----:B------:R-:W-:Y:S01]  /*25a0*/  IMAD.WIDE.U32 R30, R4, UR10, R30 ;  /* 0x0000000a041e7c25 */ /* 0x000fe2000f8e001e */
[----:B------:R-:W-:-:S04]  /*25b0*/  IADD3 R19, PT, PT, R19, R15, RZ ;  /* 0x0000000f13137210 */ /* 0x000fc80007ffe0ff */
[----:B------:R-:W-:Y:S01]  /*25c0*/  IADD3 R21, PT, PT, R21, R31, RZ ;  /* 0x0000001f15157210 */ /* 0x000fe20007ffe0ff */
[----:B------:R-:W-:Y:S01]  /*25d0*/  IMAD R19, R19, UR9, RZ ;  /* 0x0000000913137c24 */ /* 0x000fe2000f8e02ff */
[----:B------:R-:W-:Y:S01]  /*25e0*/  SHF.R.S32.HI R4, RZ, 0x1f, R37 ;  /* 0x0000001fff047819 */ /* 0x000fe20000011425 */
[----:B------:R-:W-:Y:S02]  /*25f0*/  HFMA2 R23, -RZ, RZ, 0, 0 ;  /* 0x00000000ff177431 */ /* 0x000fe400000001ff */
[----:B------:R-:W-:Y:S02]  /*2600*/  IMAD R21, R21, UR9, RZ ;  /* 0x0000000915157c24 */ /* 0x000fe4000f8e02ff */
[----:B------:R-:W-:Y:S02]  /*2610*/  IMAD R19, R14, UR5, R19 ;  /* 0x000000050e137c24 */ /* 0x000fe4000f8e0213 */
[----:B------:R-:W-:Y:S01]  /*2620*/  IMAD R31, R30, UR5, R21 ;  /* 0x000000051e1f7c24 */ /* 0x000fe2000f8e0215 */
[----:B------:R-:W0:Y:S01]  /*2630*/  LDCU.64 UR4, c[0x0][0x3b0] ;  /* 0x00007600ff0477ac */ /* 0x000e220008000a00 */
[----:B------:R-:W-:-:S02]  /*2640*/  IMAD R4, R4, UR14, RZ ;  /* 0x0000000e04047c24 */ /* 0x000fc4000f8e02ff */
[----:B------:R-:W-:-:S04]  /*2650*/  IMAD.WIDE.U32 R46, R14, UR9, R24 ;  /* 0x000000090e2e7c25 */ /* 0x000fc8000f8e0018 */
[C---:B------:R-:W-:Y:S02]  /*2660*/  IMAD R21, R37.reuse, UR15, R4 ;  /* 0x0000000f25157c24 */ /* 0x040fe4000f8e0204 */
[----:B------:R-:W-:-:S04]  /*2670*/  IMAD.WIDE.U32 R22, R37, UR14, R22 ;  /* 0x0000000e25167c25 */ /* 0x000fc8000f8e0016 */
[----:B------:R-:W-:Y:S01]  /*2680*/  IMAD.WIDE.U32 R24, R30, UR9, R24 ;  /* 0x000000091e187c25 */ /* 0x000fe2000f8e0018 */
[----:B------:R-:W-:-:S04]  /*2690*/  IADD3 R21, PT, PT, R23, R21, RZ ;  /* 0x0000001517157210 */ /* 0x000fc80007ffe0ff */
[----:B------:R-:W-:Y:S01]  /*26a0*/  IADD3 R23, PT, PT, R25, R31, RZ ;  /* 0x0000001f19177210 */ /* 0x000fe20007ffe0ff */
[----:B------:R-:W-:Y:S01]  /*26b0*/  IMAD.WIDE.U32 R42, R10, UR9, R26 ;  /* 0x000000090a2a7c25 */ /* 0x000fe2000f8e001a */
[----:B--2---:R-:W-:-:S05]  /*26c0*/  I2FP.F32.U32 R38, R38 ;  /* 0x0000002600267245 */ /* 0x004fca0000201000 */
[----:B------:R-:W-:Y:S01]  /*26d0*/  FFMA R37, -R33, R38, R38 ;  /* 0x0000002621257223 */ /* 0x000fe20000000126 */
[----:B------:R-:W-:Y:S02]  /*26e0*/  LEA R38, P0, R24, UR12, 0x1 ;  /* 0x0000000c18267c11 */ /* 0x000fe4000f8008ff */
[----:B----4-:R-:W-:Y:S02]  /*26f0*/  I2FP.F32.U32 R4, R39 ;  /* 0x0000002700047245 */ /* 0x010fe40000201000 */
[----:B-----5:R-:W-:-:S03]  /*2700*/  I2FP.F32.U32 R40, R40 ;  /* 0x0000002800287245 */ /* 0x020fc60000201000 */
[----:B------:R-:W-:-:S04]  /*2710*/  FFMA R39, -R33, R4, R4 ;  /* 0x0000000421277223 */ /* 0x000fc80000000104 */
[----:B------:R-:W-:Y:S01]  /*2720*/  FFMA R4, R33, R40, R39 ;  /* 0x0000002821047223 */ /* 0x000fe20000000027 */
[----:B------:R-:W-:Y:S01]  /*2730*/  LEA.HI.X R39, R24, UR13, R23, 0x1, P0 ;  /* 0x0000000d18277c11 */ /* 0x000fe200080f0c17 */
[----:B0-----:R-:W-:Y:S01]  /*2740*/  IMAD R23, R21, UR4, RZ ;  /* 0x0000000415177c24 */ /* 0x001fe2000f8e02ff */
[----:B------:R-:W-:-:S03]  /*2750*/  MOV R21, RZ ;  /* 0x000000ff00157202 */ /* 0x000fc60000000f00 */
[C---:B------:R-:W-:Y:S02]  /*2760*/  IMAD R23, R22.reuse, UR5, R23 ;  /* 0x0000000516177c24 */ /* 0x040fe4000f8e0217 */
[----:B------:R-:W-:Y:S01]  /*2770*/  IMAD.WIDE.U32 R20, R22, UR4, R20 ;  /* 0x0000000416147c25 */ /* 0x000fe2000f8e0014 */
[----:B------:R-:W-:-:S04]  /*2780*/  LEA R24, P0, R46, UR12, 0x1 ;  /* 0x0000000c2e187c11 */ /* 0x000fc8000f8008ff */
[----:B------:R-:W-:Y:S02]  /*2790*/  IADD3 R21, PT, PT, R21, R23, RZ ;  /* 0x0000001715157210 */ /* 0x000fe40007ffe0ff */
[----:B------:R-:W-:Y:S02]  /*27a0*/  IADD3 R23, PT, PT, R47, R19, RZ ;  /* 0x000000132f177210 */ /* 0x000fe40007ffe0ff */
[----:B------:R-:W-:Y:S02]  /*27b0*/  IADD3 R22, P1, PT, R20, UR18, RZ ;  /* 0x0000001214167c10 */ /* 0x000fe4000ff3e0ff */
[----:B------:R-:W-:Y:S02]  /*27c0*/  LEA.HI.X R25, R46, UR13, R23, 0x1, P0 ;  /* 0x0000000d2e197c11 */ /* 0x000fe400080f0c17 */
[----:B------:R-:W-:Y:S02]  /*27d0*/  IADD3.X R23, PT, PT, R21, UR19, RZ, P1, !PT ;  /* 0x0000001315177c10 */ /* 0x000fe40008ffe4ff */
[----:B---3--:R-:W-:Y:S01]  /*27e0*/  I2FP.F32.U32 R10, R32 ;  /* 0x00000020000a7245 */ /* 0x008fe20000201000 */
[--C-:B------:R-:W-:Y:S01]  /*27f0*/  IMAD.WIDE.U32 R44, R16, UR9, R26.reuse ;  /* 0x00000009102c7c25 */ /* 0x100fe2000f8e001a */
[----:B------:R-:W-:Y:S01]  /*2800*/  IADD3 R11, PT, PT, R11, R43, RZ ;  /* 0x0000002b0b0b7210 */ /* 0x000fe20007ffe0ff */
[----:B------:R-:W2:Y:S01]  /*2810*/  LDG.E.U8 R32, desc[UR6][R22.64] ;  /* 0x0000000616207981 */ /* 0x000ea2000c1e1100 */
[----:B------:R-:W-:Y:S01]  /*2820*/  LEA R40, P0, R42, UR12, 0x1 ;  /* 0x0000000c2a287c11 */ /* 0x000fe2000f8008ff */
[----:B------:R-:W-:-:S04]  /*2830*/  IMAD.WIDE.U32 R14, R14, UR9, R26 ;  /* 0x000000090e0e7c25 */ /* 0x000fc8000f8e001a */
[----:B------:R-:W-:Y:S01]  /*2840*/  FFMA R10, R33, R10, R37 ;  /* 0x0000000a210a7223 */ /* 0x000fe20000000025 */
[----:B------:R-:W3:Y:S01]  /*2850*/  LDG.E.U16 R16, desc[UR6][R38.64] ;  /* 0x0000000626107981 */ /* 0x000ee2000c1e1500 */
[----:B------:R-:W-:Y:S02]  /*2860*/  LEA.HI.X R41, R42, UR13, R11, 0x1, P0 ;  /* 0x0000000d2a297c11 */ /* 0x000fe400080f0c0b */
[----:B------:R-:W-:Y:S01]  /*2870*/  IADD3 R11, PT, PT, R36, R45, RZ ;  /* 0x0000002d240b7210 */ /* 0x000fe20007ffe0ff */
[----:B------:R-:W4:Y:S01]  /*2880*/  LDG.E.U16 R48, desc[UR6][R24.64+0x2] ;  /* 0x0000020618307981 */ /* 0x000f22000c1e1500 */
[----:B------:R-:W-:Y:S01]  /*2890*/  LEA R36, P0, R44, UR12, 0x1 ;  /* 0x0000000c2c247c11 */ /* 0x000fe2000f8008ff */
[----:B------:R-:W-:Y:S01]  /*28a0*/  IMAD.WIDE.U32 R26, R30, UR9, R26 ;  /* 0x000000091e1a7c25 */ /* 0x000fe2000f8e001a */
[----:B------:R-:W-:Y:S01]  /*28b0*/  IADD3 R19, PT, PT, R19, R15, RZ ;  /* 0x0000000f13137210 */ /* 0x000fe20007ffe0ff */
[----:B------:R0:W5:Y:S01]  /*28c0*/  LDG.E.U16 R30, desc[UR6][R38.64+0x2] ;  /* 0x00000206261e7981 */ /* 0x000162000c1e1500 */
[----:B------:R-:W-:-:S02]  /*28d0*/  LEA.HI.X R37, R44, UR13, R11, 0x1, P0 ;  /* 0x0000000d2c257c11 */ /* 0x000fc400080f0c0b */
[----:B------:R-:W-:Y:S01]  /*28e0*/  IADD3 R31, PT, PT, R31, R27, RZ ;  /* 0x0000001b1f1f7210 */ /* 0x000fe20007ffe0ff */
[----:B------:R-:W4:Y:S04]  /*28f0*/  LDG.E.U16 R11, desc[UR6][R40.64] ;  /* 0x00000006280b7981 */ /* 0x000f28000c1e1500 */
[----:B------:R-:W4:Y:S01]  /*2900*/  LDG.E.U16 R43, desc[UR6][R36.64+0x2] ;  /* 0x00000206242b7981 */ /* 0x000f22000c1e1500 */
[----:B0-----:R-:W-:-:S03]  /*2910*/  LEA R38, P0, R14, UR12, 0x1 ;  /* 0x0000000c0e267c11 */ /* 0x001fc6000f8008ff */
[----:B------:R-:W4:Y:S01]  /*2920*/  LDG.E.U16 R45, desc[UR6][R24.64] ;  /* 0x00000006182d7981 */ /* 0x000f22000c1e1500 */
[----:B------:R-:W-:Y:S02]  /*2930*/  LEA.HI.X R39, R14, UR13, R19, 0x1, P0 ;  /* 0x0000000d0e277c11 */ /* 0x000fe400080f0c13 */
[C---:B------:R-:W-:Y:S01]  /*2940*/  LEA R14, P0, R26.reuse, UR12, 0x1 ;  /* 0x0000000c1a0e7c11 */ /* 0x040fe2000f8008ff */
[----:B------:R-:W4:Y:S03]  /*2950*/  LDG.E.U16 R19, desc[UR6][R40.64+0x2] ;  /* 0x0000020628137981 */ /* 0x000f26000c1e1500 */
[----:B------:R-:W-:Y:S01]  /*2960*/  LEA.HI.X R15, R26, UR13, R31, 0x1, P0 ;  /* 0x0000000d1a0f7c11 */ /* 0x000fe200080f0c1f */
[----:B------:R-:W4:Y:S04]  /*2970*/  LDG.E.U16 R44, desc[UR6][R38.64] ;  /* 0x00000006262c7981 */ /* 0x000f28000c1e1500 */
[----:B------:R-:W4:Y:S04]  /*2980*/  LDG.E.U16 R31, desc[UR6][R36.64] ;  /* 0x00000006241f7981 */ /* 0x000f28000c1e1500 */
[----:B------:R-:W4:Y:S04]  /*2990*/  LDG.E.U16 R42, desc[UR6][R14.64] ;  /* 0x000000060e2a7981 */ /* 0x000f28000c1e1500 */
[----:B------:R0:W4:Y:S04]  /*29a0*/  LDG.E.U16 R46, desc[UR6][R14.64+0x2] ;  /* 0x000002060e2e7981 */ /* 0x000128000c1e1500 */
[----:B------:R-:W4:Y:S01]  /*29b0*/  LDG.E.U16 R47, desc[UR6][R38.64+0x2] ;  /* 0x00000206262f7981 */ /* 0x000f22000c1e1500 */
[----:B------:R-:W-:-:S04]  /*29c0*/  LEA R26, P0, R20, UR16, 0x3 ;  /* 0x00000010141a7c11 */ /* 0x000fc8000f8018ff */
[----:B------:R-:W-:Y:S02]  /*29d0*/  LEA.HI.X R27, R20, UR17, R21, 0x3, P0 ;  /* 0x00000011141b7c11 */ /* 0x000fe400080f1c15 */
[----:B--2---:R-:W-:-:S05]  /*29e0*/  IADD3 R49, PT, PT, R32, 0x1, RZ ;  /* 0x0000000120317810 */ /* 0x004fca0007ffe0ff */
[----:B------:R1:W-:Y:S04]  /*29f0*/  STG.E.U8 desc[UR6][R22.64], R49 ;  /* 0x0000003116007986 */ /* 0x0003e8000c101106 */
[----:B------:R-:W2:Y:S01]  /*2a00*/  LDG.E.64 R20, desc[UR6][R26.64] ;  /* 0x000000061a147981 */ /* 0x000ea2000c1e1b00 */
[----:B---3--:R-:W-:Y:S02]  /*2a10*/  I2FP.F32.U32 R16, R16 ;  /* 0x0000001000107245 */ /* 0x008fe40000201000 */
[----:B-----5:R-:W-:-:S03]  /*2a20*/  I2FP.F32.U32 R30, R30 ;  /* 0x0000001e001e7245 */ /* 0x020fc60000201000 */
[----:B0-----:R-:W-:Y:S01]  /*2a30*/  FFMA R15, -R33, R16, R16 ;  /* 0x00000010210f7223 */ /* 0x001fe20000000110 */
[----:B----4-:R-:W-:-:S03]  /*2a40*/  I2FP.F32.U32 R11, R11 ;  /* 0x0000000b000b7245 */ /* 0x010fc60000201000 */
[----:B------:R-:W-:Y:S01]  /*2a50*/  FFMA R30, R33, R30, R15 ;  /* 0x0000001e211e7223 */ /* 0x000fe2000000000f */
[----:B------:R-:W-:Y:S01]  /*2a60*/  FFMA R15, -R35, R10, R10 ;  /* 0x0000000a230f7223 */ /* 0x000fe2000000010a */
[----:B------:R-:W-:-:S03]  /*2a70*/  FFMA R14, -R34, R11, R11 ;  /* 0x0000000b220e7223 */ /* 0x000fc6000000010b */
[----:B------:R-:W-:Y:S01]  /*2a80*/  FFMA R10, R35, R30, R15 ;  /* 0x0000001e230a7223 */ /* 0x000fe2000000000f */
[----:B------:R-:W-:Y:S02]  /*2a90*/  I2FP.F32.U32 R43, R43 ;  /* 0x0000002b002b7245 */ /* 0x000fe40000201000 */
[----:B------:R-:W-:Y:S02]  /*2aa0*/  I2FP.F32.U32 R19, R19 ;  /* 0x0000001300137245 */ /* 0x000fe40000201000 */
[----:B------:R-:W-:Y:S02]  /*2ab0*/  I2FP.F32.U32 R11, R44 ;  /* 0x0000002c000b7245 */ /* 0x000fe40000201000 */
[----:B------:R-:W-:Y:S02]  /*2ac0*/  I2FP.F32.U32 R31, R31 ;  /* 0x0000001f001f7245 */ /* 0x000fe40000201000 */
[----:B------:R-:W-:-:S03]  /*2ad0*/  I2FP.F32.U32 R15, R42 ;  /* 0x0000002a000f7245 */ /* 0x000fc60000201000 */
[C---:B------:R-:W-:Y:S01]  /*2ae0*/  FFMA R24, -R34.reuse, R31, R31 ;  /* 0x0000001f22187223 */ /* 0x040fe2000000011f */
[C---:B------:R-:W-:Y:S01]  /*2af0*/  FFMA R16, R34.reuse, R19, R14 ;  /* 0x0000001322107223 */ /* 0x040fe2000000000e */
[----:B-1----:R-:W-:Y:S01]  /*2b00*/  I2FP.F32.U32 R23, R46 ;  /* 0x0000002e00177245 */ /* 0x002fe20000201000 */
[C---:B------:R-:W-:Y:S01]  /*2b10*/  FFMA R22, -R34.reuse, R15, R15 ;  /* 0x0000000f22167223 */ /* 0x040fe2000000010f */
[----:B------:R-:W-:Y:S01]  /*2b20*/  I2FP.F32.U32 R14, R45 ;  /* 0x0000002d000e7245 */ /* 0x000fe20000201000 */
[C---:B------:R-:W-:Y:S01]  /*2b30*/  FFMA R15, -R34.reuse, R11, R11 ;  /* 0x0000000b220f7223 */ /* 0x040fe2000000010b */
[----:B------:R-:W-:Y:S01]  /*2b40*/  I2FP.F32.U32 R47, R47 ;  /* 0x0000002f002f7245 */ /* 0x000fe20000201000 */
[C---:B------:R-:W-:Y:S01]  /*2b50*/  FFMA R24, R34.reuse, R43, R24 ;  /* 0x0000002b22187223 */ /* 0x040fe20000000018 */
[C---:B------:R-:W-:Y:S01]  /*2b60*/  FFMA R22, R34.reuse, R23, R22 ;  /* 0x0000001722167223 */ /* 0x040fe20000000016 */
[----:B------:R-:W-:Y:S01]  /*2b70*/  FFMA R11, -R35, R16, R16 ;  /* 0x00000010230b7223 */ /* 0x000fe20000000110 */
[----:B------:R-:W-:Y:S01]  /*2b80*/  I2FP.F32.U32 R48, R48 ;  /* 0x0000003000307245 */ /* 0x000fe20000201000 */
[----:B------:R-:W-:Y:S01]  /*2b90*/  FFMA R34, R34, R47, R15 ;  /* 0x0000002f22227223 */ /* 0x000fe2000000000f */
[----:B------:R-:W-:Y:S01]  /*2ba0*/  FFMA R14, -R33, R14, R14 ;  /* 0x0000000e210e7223 */ /* 0x000fe2000000010e */
[C---:B------:R-:W-:Y:S01]  /*2bb0*/  FFMA R15, -R35.reuse, R24, R24 ;  /* 0x00000018230f7223 */ /* 0x040fe20000000118 */
[C---:B------:R-:W-:Y:S01]  /*2bc0*/  FFMA R22, R35.reuse, R22, R11 ;  /* 0x0000001623167223 */ /* 0x040fe2000000000b */
[----:B------:R-:W-:Y:S01]  /*2bd0*/  FFMA R11, -R35, R4, R4 ;  /* 0x00000004230b7223 */ /* 0x000fe20000000104 */
[----:B------:R-:W-:Y:S01]  /*2be0*/  FFMA R14, R33, R48, R14 ;  /* 0x00000030210e7223 */ /* 0x000fe2000000000e */
[----:B------:R-:W-:Y:S01]  /*2bf0*/  FFMA R34, R35, R34, R15 ;  /* 0x0000002223227223 */ /* 0x000fe2000000000f */
[C---:B------:R-:W-:Y:S01]  /*2c00*/  FFMA R19, -R29.reuse, R22, R22 ;  /* 0x000000161d137223 */ /* 0x040fe20000000116 */
[----:B------:R-:W-:Y:S01]  /*2c10*/  FFMA R15, -R29, R10, R10 ;  /* 0x0000000a1d0f7223 */ /* 0x000fe2000000010a */
[----:B------:R-:W-:-:S02]  /*2c20*/  FFMA R14, R35, R14, R11 ;  /* 0x0000000e230e7223 */ /* 0x000fc4000000000b */
[C---:B------:R-:W-:Y:S01]  /*2c30*/  FFMA R19, R29.reuse, R34, R19 ;  /* 0x000000221d137223 */ /* 0x040fe20000000013 */
[C---:B------:R-:W-:Y:S01]  /*2c40*/  FFMA R11, -R29.reuse, R18, R18 ;  /* 0x000000121d0b7223 */ /* 0x040fe20000000112 */
[C---:B------:R-:W-:Y:S02]  /*2c50*/  FFMA R14, R29.reuse, R14, R15 ;  /* 0x0000000e1d0e7223 */ /* 0x040fe4000000000f */
[C---:B------:R-:W-:Y:S01]  /*2c60*/  FMUL R4, R12.reuse, R19 ;  /* 0x000000130c047220 */ /* 0x040fe20000400000 */
[----:B------:R-:W-:Y:S01]  /*2c70*/  FFMA R28, R29, R28, R11 ;  /* 0x0000001c1d1c7223 */ /* 0x000fe2000000000b */
[C---:B------:R-:W-:Y:S01]  /*2c80*/  FMUL R13, R12.reuse, R13 ;  /* 0x0000000d0c0d7220 */ /* 0x040fe20000400000 */
[C---:B------:R-:W-:Y:S01]  /*2c90*/  FMUL R17, R12.reuse, R17 ;  /* 0x000000110c117220 */ /* 0x040fe20000400000 */
[C---:B------:R-:W-:Y:S01]  /*2ca0*/  FFMA R11, R9.reuse, R14, R4 ;  /* 0x0000000e090b7223 */ /* 0x040fe20000000004 */
[----:B------:R-:W-:Y:S01]  /*2cb0*/  FMUL R7, R12, R7 ;  /* 0x000000070c077220 */ /* 0x000fe20000400000 */
[C---:B------:R-:W-:Y:S01]  /*2cc0*/  FFMA R13, R9.reuse, R2, R13 ;  /* 0x00000002090d7223 */ /* 0x040fe2000000000d */
[C---:B------:R-:W-:Y:S01]  /*2cd0*/  FFMA R17, R9.reuse, R28, R17 ;  /* 0x0000001c09117223 */ /* 0x040fe20000000011 */
[C---:B------:R-:W-:Y:S01]  /*2ce0*/  FMUL R11, R8.reuse, R11 ;  /* 0x0000000b080b7220 */ /* 0x040fe20000400000 */
[----:B------:R-:W-:Y:S01]  /*2cf0*/  FFMA R7, R9, R0, R7 ;  /* 0x0000000009077223 */ /* 0x000fe20000000007 */
[----:B------:R-:W-:-:S02]  /*2d00*/  FMUL R8, R8, R13 ;  /* 0x0000000d08087220 */ /* 0x000fc40000400000 */
[C---:B------:R-:W-:Y:S02]  /*2d10*/  FFMA R0, R6.reuse, R17, R11 ;  /* 0x0000001106007223 */ /* 0x040fe4000000000b */
[----:B------:R-:W-:Y:S02]  /*2d20*/  FFMA R8, R6, R7, R8 ;  /* 0x0000000706087223 */ /* 0x000fe40000000008 */
[----:B------:R-:W-:-:S04]  /*2d30*/  FMUL R0, R5, R0 ;  /* 0x0000000005007220 */ /* 0x000fc80000400000 */
[----:B------:R-:W-:-:S05]  /*2d40*/  FFMA R0, R3, R8, R0 ;  /* 0x0000000803007223 */ /* 0x000fca0000000000 */
[----:B------:R-:W-:-:S04]  /*2d50*/  F2FP.F16.F32.PACK_AB R0, RZ, R0 ;  /* 0x00000000ff00723e */ /* 0x000fc800000000ff */
[----:B------:R-:W2:Y:S02]  /*2d60*/  F2I.S64.F16.TRUNC R2, R0 ;  /* 0x0000000000027311 */ /* 0x000ea4000010d900 */
[----:B--2---:R-:W-:-:S04]  /*2d70*/  LEA R4, P0, R2, R20, 0x1 ;  /* 0x0000001402047211 */ /* 0x004fc800078008ff */
[----:B------:R-:W-:-:S05]  /*2d80*/  LEA.HI.X R5, R2, R21, R3, 0x1, P0 ;  /* 0x0000001502057211 */ /* 0x000fca00000f0c03 */
[----:B------:R-:W-:Y:S01]  /*2d90*/  STG.E.64 desc[UR6][R26.64], R4 ;  /* 0x000000041a007986 */ /* 0x000fe2000c101b06 */
[----:B------:R-:W-:Y:S05]  /*2da0*/  EXIT ;  /* 0x000000000000794d */ /* 0x000fea0003800000 */
        .weak           $__internal_0_$__cuda_sm3x_div_rn_noftz_f32_slowpath
        .type           $__internal_0_$__cuda_sm3x_div_rn_noftz_f32_slowpath,@function
        .size           $__internal_0_$__cuda_sm3x_div_rn_noftz_f32_slowpath,(.L_x_48 - $__internal_0_$__cuda_sm3x_div_rn_noftz_f32_slowpath)
$__internal_0_$__cuda_sm3x_div_rn_noftz_f32_slowpath:
[----:B------:R-:W-:Y:S01]  /*2db0*/  SHF.R.U32.HI R26, RZ, 0x17, R17 ;  /* 0x00000017ff1a7819 */ /* 0x000fe20000011611 */
[----:B------:R-:W-:Y:S01]  /*2dc0*/  BSSY.RECONVERGENT B1, `(.L_x_12) ;  /* 0x0000062000017945 */ /* 0x000fe20003800200 */
[----:B------:R-:W-:Y:S02]  /*2dd0*/  SHF.R.U32.HI R27, RZ, 0x17, R10 ;  /* 0x00000017ff1b7819 */ /* 0x000fe4000001160a */
[----:B------:R-:W-:Y:S02]  /*2de0*/  LOP3.LUT R26, R26, 0xff, RZ, 0xc0, !PT ;  /* 0x000000ff1a1a7812 */ /* 0x000fe400078ec0ff */
[----:B------:R-:W-:Y:S02]  /*2df0*/  LOP3.LUT R32, R27, 0xff, RZ, 0xc0, !PT ;  /* 0x000000ff1b207812 */ /* 0x000fe400078ec0ff */
[----:B------:R-:W-:Y:S02]  /*2e00*/  IADD3 R29, PT, PT, R26, -0x1, RZ ;  /* 0xffffffff1a1d7810 */ /* 0x000fe40007ffe0ff */
[----:B------:R-:W-:-:S02]  /*2e10*/  IADD3 R28, PT, PT, R32, -0x1, RZ ;  /* 0xffffffff201c7810 */ /* 0x000fc40007ffe0ff */
[----:B------:R-:W-:-:S04]  /*2e20*/  ISETP.GT.U32.AND P0, PT, R29, 0xfd, PT ;  /* 0x000000fd1d00780c */ /* 0x000fc80003f04070 */
[----:B------:R-:W-:-:S13]  /*2e30*/  ISETP.GT.U32.OR P0, PT, R28, 0xfd, P0 ;  /* 0x000000fd1c00780c */ /* 0x000fda0000704470 */
[----:B------:R-:W-:Y:S01]  /*2e40*/  @!P0 MOV R27, RZ ;  /* 0x000000ff001b8202 */ /* 0x000fe20000000f00 */
[----:B------:R-:W-:Y:S06]  /*2e50*/  @!P0 BRA `(.L_x_13) ;  /* 0x00000000005c8947 */ /* 0x000fec0003800000 */
[----:B------:R-:W-:Y:S02]  /*2e60*/  FSETP.GTU.FTZ.AND P0, PT, |R10|, +INF , PT ;  /* 0x7f8000000a00780b */ /* 0x000fe40003f1c200 */
[----:B------:R-:W-:-:S04]  /*2e70*/  FSETP.GTU.FTZ.AND P1, PT, |R17|, +INF , PT ;  /* 0x7f8000001100780b */ /* 0x000fc80003f3c200 */
[----:B------:R-:W-:-:S13]  /*2e80*/  PLOP3.LUT P0, PT, P0, P1, PT, 0xf8, 0x8f ;  /* 0x00000000008f781c */ /* 0x000fda0000703f70 */
[----:B------:R-:W-:Y:S05]  /*2e90*/  @P0 BRA `(.L_x_14) ;  /* 0x00000004004c0947 */ /* 0x000fea0003800000 */
[----:B------:R-:W-:-:S13]  /*2ea0*/  LOP3.LUT P0, RZ, R17, 0x7fffffff, R10, 0xc8, !PT ;  /* 0x7fffffff11ff7812 */ /* 0x000fda000780c80a */
[----:B------:R-:W-:Y:S05]  /*2eb0*/  @!P0 BRA `(.L_x_15) ;  /* 0x00000004003c8947 */ /* 0x000fea0003800000 */
[C---:B------:R-:W-:Y:S02]  /*2ec0*/  FSETP.NEU.FTZ.AND P2, PT, |R10|.reuse, +INF , PT ;  /* 0x7f8000000a00780b */ /* 0x040fe40003f5d200 */
[----:B------:R-:W-:Y:S02]  /*2ed0*/  FSETP.NEU.FTZ.AND P1, PT, |R17|, +INF , PT ;  /* 0x7f8000001100780b */ /* 0x000fe40003f3d200 */
[----:B------:R-:W-:-:S11]  /*2ee0*/  FSETP.NEU.FTZ.AND P0, PT, |R10|, +INF , PT ;  /* 0x7f8000000a00780b */ /* 0x000fd60003f1d200 */
[----:B------:R-:W-:Y:S05]  /*2ef0*/  @!P1 BRA !P2, `(.L_x_15) ;  /* 0x00000004002c9947 */ /* 0x000fea0005000000 */
[----:B------:R-:W-:-:S04]  /*2f00*/  LOP3.LUT P2, RZ, R10, 0x7fffffff, RZ, 0xc0, !PT ;  /* 0x7fffffff0aff7812 */ /* 0x000fc8000784c0ff */
[----:B------:R-:W-:-:S13]  /*2f10*/  PLOP3.LUT P1, PT, P1, P2, PT, 0x2f, 0xf2 ;  /* 0x0000000000f2781c */ /* 0x000fda0000f24577 */
[----:B------:R-:W-:Y:S05]  /*2f20*/  @P1 BRA `(.L_x_16) ;  /* 0x0000000400181947 */ /* 0x000fea0003800000 */
[----:B------:R-:W-:-:S04]  /*2f30*/  LOP3.LUT P1, RZ, R17, 0x7fffffff, RZ, 0xc0, !PT ;  /* 0x7fffffff11ff7812 */ /* 0x000fc8000782c0ff */
[----:B------:R-:W-:-:S13]  /*2f40*/  PLOP3.LUT P0, PT, P0, P1, PT, 0x2f, 0xf2 ;  /* 0x0000000000f2781c */ /* 0x000fda0000702577 */
[----:B------:R-:W-:Y:S05]  /*2f50*/  @P0 BRA `(.L_x_17) ;  /* 0x0000000400000947 */ /* 0x000fea0003800000 */
[----:B------:R-:W-:Y:S02]  /*2f60*/  ISETP.GE.AND P0, PT, R28, RZ, PT ;  /* 0x000000ff1c00720c */ /* 0x000fe40003f06270 */
[----:B------:R-:W-:-:S11]  /*2f70*/  ISETP.GE.AND P1, PT, R29, RZ, PT ;  /* 0x000000ff1d00720c */ /* 0x000fd60003f26270 */
[----:B------:R-:W-:Y:S01]  /*2f80*/  @P0 MOV R27, RZ ;  /* 0x000000ff001b0202 */ /* 0x000fe20000000f00 */
[----:B------:R-:W-:Y:S01]  /*2f90*/  @!P0 FFMA R10, R10, 1.84467440737095516160e+19, RZ ;  /* 0x5f8000000a0a8823 */ /* 0x000fe200000000ff */
[----:B------:R-:W-:Y:S01]  /*2fa0*/  @!P0 MOV R27, 0xffffffc0 ;  /* 0xffffffc0001b8802 */ /* 0x000fe20000000f00 */
[----:B------:R-:W-:-:S03]  /*2fb0*/  @!P1 FFMA R17, R17, 1.84467440737095516160e+19, RZ ;  /* 0x5f80000011119823 */ /* 0x000fc600000000ff */
[----:B------:R-:W-:-:S07]  /*2fc0*/  @!P1 IADD3 R27, PT, PT, R27, 0x40, RZ ;  /* 0x000000401b1b9810 */ /* 0x000fce0007ffe0ff */
.L_x_13:
[----:B------:R-:W-:Y:S01]  /*2fd0*/  LEA R28, R26, 0xc0800000, 0x17 ;  /* 0xc08000001a1c7811 */ /* 0x000fe200078eb8ff */
[----:B------:R-:W-:Y:S03]  /*2fe0*/  BSSY.RECONVERGENT B2, `(.L_x_18) ;  /* 0x0000036000027945 */ /* 0x000fe60003800200 */
[----:B------:R-:W-:Y:S02]  /*2ff0*/  IADD3 R30, PT, PT, -R28, R17, RZ ;  /* 0x000000111c1e7210 */ /* 0x000fe40007ffe1ff */
[----:B------:R-:W-:Y:S02]  /*3000*/  IADD3 R17, PT, PT, R32, -0x7f, RZ ;  /* 0xffffff8120117810 */ /* 0x000fe40007ffe0ff */
[----:B------:R-:W0:Y:S01]  /*3010*/  MUFU.RCP R29, R30 ;  /* 0x0000001e001d7308 */ /* 0x000e220000001000 */
[----:B------:R-:W-:Y:S01]  /*3020*/  FADD.FTZ R31, -R30, -RZ ;  /* 0x800000ff1e1f7221 */ /* 0x000fe20000010100 */
[C---:B------:R-:W-:Y:S01]  /*3030*/  IADD3 R26, PT, PT, R17.reuse, 0x7f, -R26 ;  /* 0x0000007f111a7810 */ /* 0x040fe20007ffe81a */
[----:B------:R-:W-:-:S03]  /*3040*/  IMAD R10, R17, -0x800000, R10 ;  /* 0xff800000110a7824 */ /* 0x000fc600078e020a */
[----:B------:R-:W-:Y:S01]  /*3050*/  IADD3 R26, PT, PT, R26, R27, RZ ;  /* 0x0000001b1a1a7210 */ /* 0x000fe20007ffe0ff */
[----:B0-----:R-:W-:-:S04]  /*3060*/  FFMA R28, R29, R31, 1 ;  /* 0x3f8000001d1c7423 */ /* 0x001fc8000000001f */
[----:B------:R-:W-:-:S04]  /*3070*/  FFMA R29, R29, R28, R29 ;  /* 0x0000001c1d1d7223 */ /* 0x000fc8000000001d */
[----:B------:R-:W-:-:S04]  /*3080*/  FFMA R28, R10, R29, RZ ;  /* 0x0000001d0a1c7223 */ /* 0x000fc800000000ff */
[----:B------:R-:W-:-:S04]  /*3090*/  FFMA R32, R31, R28, R10 ;  /* 0x0000001c1f207223 */ /* 0x000fc8000000000a */
[----:B------:R-:W-:-:S04]  /*30a0*/  FFMA R28, R29, R32, R28 ;  /* 0x000000201d1c7223 */ /* 0x000fc8000000001c */
[----:B------:R-:W-:-:S04]  /*30b0*/  FFMA R31, R31, R28, R10 ;  /* 0x0000001c1f1f7223 */ /* 0x000fc8000000000a */
[----:B------:R-:W-:-:S05]  /*30c0*/  FFMA R10, R29, R31, R28 ;  /* 0x0000001f1d0a7223 */ /* 0x000fca000000001c */
[----:B------:R-:W-:-:S04]  /*30d0*/  SHF.R.U32.HI R17, RZ, 0x17, R10 ;  /* 0x00000017ff117819 */ /* 0x000fc8000001160a */
[----:B------:R-:W-:-:S04]  /*30e0*/  LOP3.LUT R17, R17, 0xff, RZ, 0xc0, !PT ;  /* 0x000000ff11117812 */ /* 0x000fc800078ec0ff */
[----:B------:R-:W-:-:S04]  /*30f0*/  IADD3 R30, PT, PT, R17, R26, RZ ;  /* 0x0000001a111e7210 */ /* 0x000fc80007ffe0ff */
[----:B------:R-:W-:-:S04]  /*3100*/  IADD3 R17, PT, PT, R30, -0x1, RZ ;  /* 0xffffffff1e117810 */ /* 0x000fc80007ffe0ff */
[----:B------:R-:W-:-:S13]  /*3110*/  ISETP.GE.U32.AND P0, PT, R17, 0xfe, PT ;  /* 0x000000fe1100780c */ /* 0x000fda0003f06070 */
[----:B------:R-:W-:Y:S05]  /*3120*/  @!P0 BRA `(.L_x_19) ;  /* 0x0000000000808947 */ /* 0x000fea0003800000 */
[----:B------:R-:W-:-:S13]  /*3130*/  ISETP.GT.AND P0, PT, R30, 0xfe, PT ;  /* 0x000000fe1e00780c */ /* 0x000fda0003f04270 */
[----:B------:R-:W-:Y:S05]  /*3140*/  @P0 BRA `(.L_x_20) ;  /* 0x00000000006c0947 */ /* 0x000fea0003800000 */
[----:B------:R-:W-:-:S13]  /*3150*/  ISETP.GE.AND P0, PT, R30, 0x1, PT ;  /* 0x000000011e00780c */ /* 0x000fda0003f06270 */
[----:B------:R-:W-:Y:S05]  /*3160*/  @P0 BRA `(.L_x_21) ;  /* 0x0000000000740947 */ /* 0x000fea0003800000 */
[----:B------:R-:W-:Y:S02]  /*3170*/  ISETP.GE.AND P0, PT, R30, -0x18, PT ;  /* 0xffffffe81e00780c */ /* 0x000fe40003f06270 */
[----:B------:R-:W-:-:S11]  /*3180*/  LOP3.LUT R10, R10, 0x80000000, RZ, 0xc0, !PT ;  /* 0x800000000a0a7812 */ /* 0x000fd600078ec0ff */
[----:B------:R-:W-:Y:S05]  /*3190*/  @!P0 BRA `(.L_x_21) ;  /* 0x0000000000688947 */ /* 0x000fea0003800000 */
[-CC-:B------:R-:W-:Y:S01]  /*31a0*/  FFMA.RZ R17, R29, R31.reuse, R28.reuse ;  /* 0x0000001f1d117223 */ /* 0x180fe2000000c01c */
[C---:B------:R-:W-:Y:S02]  /*31b0*/  IADD3 R27, PT, PT, R30.reuse, 0x20, RZ ;  /* 0x000000201e1b7810 */ /* 0x040fe40007ffe0ff */
[C---:B------:R-:W-:Y:S02]  /*31c0*/  ISETP.NE.AND P2, PT, R30.reuse, RZ, PT ;  /* 0x000000ff1e00720c */ /* 0x040fe40003f45270 */
[----:B------:R-:W-:Y:S01]  /*31d0*/  LOP3.LUT R26, R17, 0x7fffff, RZ, 0xc0, !PT ;  /* 0x007fffff111a7812 */ /* 0x000fe200078ec0ff */
[CCC-:B------:R-:W-:Y:S01]  /*31e0*/  FFMA.RP R17, R29.reuse, R31.reuse, R28.reuse ;  /* 0x0000001f1d117223 */ /* 0x1c0fe2000000801c */
[----:B------:R-:W-:Y:S01]  /*31f0*/  FFMA.RM R28, R29, R31, R28 ;  /* 0x0000001f1d1c7223 */ /* 0x000fe2000000401c */
[----:B------:R-:W-:Y:S02]  /*3200*/  ISETP.NE.AND P1, PT, R30, RZ, PT ;  /* 0x000000ff1e00720c */ /* 0x000fe40003f25270 */
[----:B------:R-:W-:-:S02]  /*3210*/  LOP3.LUT R26, R26, 0x800000, RZ, 0xfc, !PT ;  /* 0x008000001a1a7812 */ /* 0x000fc400078efcff */
[----:B------:R-:W-:Y:S02]  /*3220*/  IADD3 R29, PT, PT, -R30, RZ, RZ ;  /* 0x000000ff1e1d7210 */ /* 0x000fe40007ffe1ff */
[----:B------:R-:W-:Y:S02]  /*3230*/  SHF.L.U32 R27, R26, R27, RZ ;  /* 0x0000001b1a1b7219 */ /* 0x000fe400000006ff */
[----:B------:R-:W-:Y:S02]  /*3240*/  FSETP.NEU.FTZ.AND P0, PT, R17, R28, PT ;  /* 0x0000001c1100720b */ /* 0x000fe40003f1d000 */
[----:B------:R-:W-:Y:S02]  /*3250*/  SEL R17, R29, RZ, P2 ;  /* 0x000000ff1d117207 */ /* 0x000fe40001000000 */
[----:B------:R-:W-:Y:S02]  /*3260*/  ISETP.NE.AND P1, PT, R27, RZ, P1 ;  /* 0x000000ff1b00720c */ /* 0x000fe40000f25270 */
[----:B------:R-:W-:-:S02]  /*3270*/  SHF.R.U32.HI R17, RZ, R17, R26 ;  /* 0x00000011ff117219 */ /* 0x000fc4000001161a */
[----:B------:R-:W-:Y:S02]  /*3280*/  PLOP3.LUT P0, PT, P0, P1, PT, 0xf8, 0x8f ;  /* 0x00000000008f781c */ /* 0x000fe40000703f70 */
[----:B------:R-:W-:Y:S02]  /*3290*/  SHF.R.U32.HI R27, RZ, 0x1, R17 ;  /* 0x00000001ff1b7819 */ /* 0x000fe40000011611 */
[----:B------:R-:W-:-:S04]  /*32a0*/  SEL R26, RZ, 0x1, !P0 ;  /* 0x00000001ff1a7807 */ /* 0x000fc80004000000 */
[----:B------:R-:W-:-:S04]  /*32b0*/  LOP3.LUT R26, R26, 0x1, R27, 0xf8, !PT ;  /* 0x000000011a1a7812 */ /* 0x000fc800078ef81b */
[----:B------:R-:W-:-:S04]  /*32c0*/  LOP3.LUT R26, R26, R17, RZ, 0xc0, !PT ;  /* 0x000000111a1a7212 */ /* 0x000fc800078ec0ff */
[----:B------:R-:W-:-:S04]  /*32d0*/  IADD3 R27, PT, PT, R27, R26, RZ ;  /* 0x0000001a1b1b7210 */ /* 0x000fc80007ffe0ff */
[----:B------:R-:W-:Y:S01]  /*32e0*/  LOP3.LUT R10, R27, R10, RZ, 0xfc, !PT ;  /* 0x0000000a1b0a7212 */ /* 0x000fe200078efcff */
[----:B------:R-:W-:Y:S06]  /*32f0*/  BRA `(.L_x_21) ;  /* 0x0000000000107947 */ /* 0x000fec0003800000 */
.L_x_20:
[----:B------:R-:W-:-:S04]  /*3300*/  LOP3.LUT R10, R10, 0x80000000, RZ, 0xc0, !PT ;  /* 0x800000000a0a7812 */ /* 0x000fc800078ec0ff */
[----:B------:R-:W-:Y:S01]  /*3310*/  LOP3.LUT R10, R10, 0x7f800000, RZ, 0xfc, !PT ;  /* 0x7f8000000a0a7812 */ /* 0x000fe200078efcff */
[----:B------:R-:W-:Y:S06]  /*3320*/  BRA `(.L_x_21) ;  /* 0x0000000000047947 */ /* 0x000fec0003800000 */
.L_x_19:
[----:B------:R-:W-:-:S07]  /*3330*/  LEA R10, R26, R10, 0x17 ;  /* 0x0000000a1a0a7211 */ /* 0x000fce00078eb8ff */
.L_x_21:
[----:B------:R-:W-:Y:S05]  /*3340*/  BSYNC.RECONVERGENT B2 ;  /* 0x0000000000027941 */ /* 0x000fea0003800200 */
.L_x_18:
[----:B------:R-:W-:Y:S05]  /*3350*/  BRA `(.L_x_22) ;  /* 0x0000000000207947 */ /* 0x000fea0003800000 */
.L_x_17:
[----:B------:R-:W-:-:S04]  /*3360*/  LOP3.LUT R10, R17, 0x80000000, R10, 0x48, !PT ;  /* 0x80000000110a7812 */ /* 0x000fc800078e480a */
[----:B------:R-:W-:Y:S01]  /*3370*/  LOP3.LUT R10, R10, 0x7f800000, RZ, 0xfc, !PT ;  /* 0x7f8000000a0a7812 */ /* 0x000fe200078efcff */
[----:B------:R-:W-:Y:S06]  /*3380*/  BRA `(.L_x_22) ;  /* 0x0000000000147947 */ /* 0x000fec0003800000 */
.L_x_16:
[----:B------:R-:W-:Y:S01]  /*3390*/  LOP3.LUT R10, R17, 0x80000000, R10, 0x48, !PT ;  /* 0x80000000110a7812 */ /* 0x000fe200078e480a */
[----:B------:R-:W-:Y:S06]  /*33a0*/  BRA `(.L_x_22) ;  /* 0x00000000000c7947 */ /* 0x000fec0003800000 */
.L_x_15:
[----:B------:R-:W0:Y:S01]  /*33b0*/  MUFU.RSQ R10, -QNAN ;  /* 0xffc00000000a7908 */ /* 0x000e220000001400 */
[----:B------:R-:W-:Y:S05]  /*33c0*/  BRA `(.L_x_22) ;  /* 0x0000000000047947 */ /* 0x000fea0003800000 */
.L_x_14:
[----:B------:R-:W-:-:S07]  /*33d0*/  FADD.FTZ R10, R10, R17 ;  /* 0x000000110a0a7221 */ /* 0x000fce0000010000 */
.L_x_22:
[----:B------:R-:W-:Y:S05]  /*33e0*/  BSYNC.RECONVERGENT B1 ;  /* 0x0000000000017941 */ /* 0x000fea0003800200 */
.L_x_12:
[----:B------:R-:W-:-:S04]  /*33f0*/  HFMA2 R17, -RZ, RZ, 0, 0 ;  /* 0x00000000ff117431 */ /* 0x000fc800000001ff */
[----:B0-----:R-:W-:Y:S05]  /*3400*/  RET.REL.NODEC R16 `(affineTransformMeanBlend) ;  /* 0xffffffc810fc7950 */ /* 0x001fea0003c3ffff */
.L_x_23:
[----:B------:R-:W-:-:S00]  /*3410*/  BRA `(.L_x_23) ;  /* 0xfffffffc00fc7947 */ /* 0x000fc0000383ffff */
[----:B------:R-:W-:-:S00]  /*3420*/  NOP ;  /* 0x0000000000007918 */ /* 0x000fc00000000000 */
        /* <DEDUP_REMOVED lines=13> */
.L_x_48:


//--------------------- .text.affineTransformMaxBlend --------------------------
	.section	.text.affineTransformMaxBlend,"ax",@progbits
	.align	128
        .global         affineTransformMaxBlend
        .type           affineTransformMaxBlend,@function
        .size           affineTransformMaxBlend,(.L_x_49 - affineTransformMaxBlend)
        .other          affineTransformMaxBlend,@"STO_CUDA_ENTRY STV_DEFAULT"
affineTransformMaxBlend:
.text.affineTransformMaxBlend:
        /* <DEDUP_REMOVED lines=16> */
[----:B------:R-:W-:Y:S01]  /*0100*/  ISETP.GE.U32.AND P2, PT, R18, UR10, PT ;  /* 0x0000000a12007c0c */ /* 0x000fe2000bf46070 */
[----:B-1----:R-:W-:-:S03]  /*0110*/  IMAD R0, R0, UR4, R3 ;  /* 0x0000000400007c24 */ /* 0x002fc6000f8e0203 */
[----:B------:R-:W-:Y:S02]  /*0120*/  ISETP.GE.U32.OR.EX P1, PT, RZ, UR11, P1, P2 ;  /* 0x0000000bff007c0c */ /* 0x000fe40008f26520 */
[----:B----4-:R-:W-:-:S04]  /*0130*/  ISETP.GE.U32.AND P0, PT, R0, UR12, PT ;  /* 0x0000000c00007c0c */ /* 0x010fc8000bf06070 */
        /* <DEDUP_REMOVED lines=17> */
[----:B------:R-:W-:Y:S01]  /*0250*/  I2FP.F32.U32 R4, R18 ;  /* 0x0000001200047245 */ /* 0x000fe20000201000 */
[----:B------:R-:W-:Y:S02]  /*0260*/  BSSY.RECONVERGENT B0, `(.L_x_24) ;  /* 0x000004a000007945 */ /* 0x000fe40003800200 */
[----:B--2---:R-:W-:Y:S01]  /*0270*/  FMUL R11, R5, R6 ;  /* 0x00000006050b7220 */ /* 0x004fe20000400000 */
[----:B------:R-:W-:-:S03]  /*0280*/  I2FP.F32.U32 R6, R0 ;  /* 0x0000000000067245 */ /* 0x000fc60000201000 */
        /* <DEDUP_REMOVED lines=11> */
[C---:B------:R-:W-:Y:S01]  /*0340*/  FMUL R3, R5.reuse, R10 ;  /* 0x0000000a05037220 */ /* 0x040fe20000400000 */
[----:B------:R-:W-:Y:S01]  /*0350*/  FMUL R10, R2, 0.16666667163372039795 ;  /* 0x3e2aaaab020a7820 */ /* 0x000fe20000400000 */
[----:B------:R-:W-:Y:S02]  /*0360*/  FMUL R5, R5, R20 ;  /* 0x0000001405057220 */ /* 0x000fe40000400000 */
[C---:B------:R-:W-:Y:S01]  /*0370*/  FFMA R3, R4.reuse, R13, R3 ;  /* 0x0000000d04037223 */ /* 0x040fe20000000003 */
[----:B------:R-:W-:Y:S01]  /*0380*/  FFMA R7, R11, R10, R12 ;  /* 0x0000000a0b077223 */ /* 0x000fe2000000000c */
[----:B------:R-:W-:Y:S02]  /*0390*/  FFMA R5, R4, R21, R5 ;  /* 0x0000001504057223 */ /* 0x000fe40000000005 */
[C---:B------:R-:W-:Y:S01]  /*03a0*/  FFMA R3, R6.reuse, R15, R3 ;  /* 0x0000000f06037223 */ /* 0x040fe20000000003 */
[----:B------:R-:W0:Y:S01]  /*03b0*/  MUFU.RCP R10, R7 ;  /* 0x00000007000a7308 */ /* 0x000e220000001000 */
[----:B------:R-:W-:-:S02]  /*03c0*/  FFMA R5, R6, R23, R5 ;  /* 0x0000001706057223 */ /* 0x000fc40000000005 */
[----:B------:R-:W-:Y:S02]  /*03d0*/  FADD R14, R14, R3 ;  /* 0x000000030e0e7221 */ /* 0x000fe40000000000 */
[----:B------:R-:W-:-:S03]  /*03e0*/  FADD R22, R22, R5 ;  /* 0x0000000516167221 */ /* 0x000fc60000000000 */
[----:B------:R-:W1:Y:S08]  /*03f0*/  FRND.FLOOR R35, R14 ;  /* 0x0000000e00237307 */ /* 0x000e700000205000 */
[----:B------:R-:W2:Y:S01]  /*0400*/  FRND.FLOOR R21, R22 ;  /* 0x0000001600157307 */ /* 0x000ea20000205000 */
[----:B0-----:R-:W-:Y:S01]  /*0410*/  FFMA R3, -R7, R10, 1 ;  /* 0x3f80000007037423 */ /* 0x001fe2000000010a */
[----:B------:R-:W-:-:S03]  /*0420*/  FADD R4, -R11, 2 ;  /* 0x400000000b047421 */ /* 0x000fc60000000100 */
[----:B------:R-:W-:Y:S01]  /*0430*/  FFMA R13, R10, R3, R10 ;  /* 0x000000030a0d7223 */ /* 0x000fe2000000000a */
[----:B------:R-:W-:Y:S01]  /*0440*/  FMUL R3, R2, 0.5 ;  /* 0x3f00000002037820 */ /* 0x000fe20000400000 */
[----:B-1----:R-:W-:Y:S01]  /*0450*/  FADD R5, R14, -R35 ;  /* 0x800000230e057221 */ /* 0x002fe20000000000 */
[----:B------:R-:W-:Y:S01]  /*0460*/  FMUL R8, R8, 0.16666667163372039795 ;  /* 0x3e2aaaab08087820 */ /* 0x000fe20000400000 */
[----:B------:R-:W-:Y:S01]  /*0470*/  FFMA R20, R12, R13, RZ ;  /* 0x0000000d0c147223 */ /* 0x000fe200000000ff */
[----:B------:R-:W-:Y:S01]  /*0480*/  FFMA R24, R3, -R4, 0.6666666865348815918 ;  /* 0x3f2aaaab03187423 */ /* 0x000fe20000000804 */
[----:B------:R-:W-:Y:S01]  /*0490*/  FMUL R2, R5, R5 ;  /* 0x0000000505027220 */ /* 0x000fe20000400000 */
[----:B------:R-:W-:Y:S01]  /*04a0*/  FMUL R9, R9, R8 ;  /* 0x0000000809097220 */ /* 0x000fe20000400000 */
[----:B------:R-:W-:Y:S01]  /*04b0*/  FFMA R3, -R7, R20, R12 ;  /* 0x0000001407037223 */ /* 0x000fe2000000010c */
[----:B--2---:R-:W-:Y:S01]  /*04c0*/  FADD R8, R22, -R21 ;  /* 0x8000001516087221 */ /* 0x004fe20000000000 */
[C---:B------:R-:W-:Y:S01]  /*04d0*/  FADD R6, -R5.reuse, 2 ;  /* 0x4000000005067421 */ /* 0x040fe20000000100 */
[----:B------:R-:W-:Y:S01]  /*04e0*/  FMUL R11, R2, 0.5 ;  /* 0x3f000000020b7820 */ /* 0x000fe20000400000 */
[----:B------:R-:W-:Y:S01]  /*04f0*/  FADD R4, -R5, 1 ;  /* 0x3f80000005047421 */ /* 0x000fe20000000100 */
[----:B------:R-:W-:Y:S01]  /*0500*/  FFMA R20, R13, R3, R20 ;  /* 0x000000030d147223 */ /* 0x000fe20000000014 */
[----:B------:R-:W-:Y:S01]  /*0510*/  FMUL R3, R8, R8 ;  /* 0x0000000808037220 */ /* 0x000fe20000400000 */
[----:B------:R-:W-:Y:S01]  /*0520*/  FFMA R11, R11, -R6, 0.6666666865348815918 ;  /* 0x3f2aaaab0b0b7423 */ /* 0x000fe20000000806 */
[----:B------:R-:W-:Y:S01]  /*0530*/  FMUL R6, R4, R4 ;  /* 0x0000000404067220 */ /* 0x000fe20000400000 */
[----:B------:R-:W-:Y:S01]  /*0540*/  FADD R10, -R8, 2 ;  /* 0x40000000080a7421 */ /* 0x000fe20000000100 */
[----:B------:R-:W-:Y:S01]  /*0550*/  FMUL R22, R2, 0.16666667163372039795 ;  /* 0x3e2aaaab02167820 */ /* 0x000fe20000400000 */
[----:B------:R-:W-:Y:S01]  /*0560*/  FMUL R13, R3, 0.5 ;  /* 0x3f000000030d7820 */ /* 0x000fe20000400000 */
[----:B------:R-:W0:Y:S01]  /*0570*/  FCHK P0, R12, R7 ;  /* 0x000000070c007302 */ /* 0x000e220000000000 */
[----:B------:R-:W-:Y:S01]  /*0580*/  FADD R2, -R8, 1 ;  /* 0x3f80000008027421 */ /* 0x000fe20000000100 */
        /* <DEDUP_REMOVED lines=20> */
[----:B------:R-:W-:-:S07]  /*06d0*/  MOV R14, 0x6f0 ;  /* 0x000006f0000e7802 */ /* 0x000fce0000000f00 */
[----:B------:R-:W-:Y:S05]  /*06e0*/  CALL.REL.NOINC `($__internal_1_$__cuda_sm3x_div_rn_noftz_f32_slowpath) ;  /* 0x0000002400b87944 */ /* 0x000fea0003c00000 */
[----:B------:R-:W-:-:S07]  /*06f0*/  MOV R20, R12 ;  /* 0x0000000c00147202 */ /* 0x000fce0000000f00 */
.L_x_25:
[----:B------:R-:W-:Y:S05]  /*0700*/  BSYNC.RECONVERGENT B0 ;  /* 0x0000000000007941 */ /* 0x000fea0003800200 */
.L_x_24:
        /* <DEDUP_REMOVED lines=12> */
[----:B------:R-:W-:Y:S05]  /*07d0*/  CALL.REL.NOINC `($__internal_1_$__cuda_sm3x_div_rn_noftz_f32_slowpath) ;  /* 0x00000024007c7944 */ /* 0x000fea0003c00000 */
[----:B------:R-:W-:-:S07]  /*07e0*/  MOV R22, R12 ;  /* 0x0000000c00167202 */ /* 0x000fce0000000f00 */
.L_x_27:
[----:B------:R-:W-:Y:S05]  /*07f0*/  BSYNC.RECONVERGENT B0 ;  /* 0x0000000000007941 */ /* 0x000fea0003800200 */
.L_x_26:
        /* <DEDUP_REMOVED lines=14> */
.L_x_29:
[----:B------:R-:W-:Y:S05]  /*08e0*/  BSYNC.RECONVERGENT B0 ;  /* 0x0000000000007941 */ /* 0x000fea0003800200 */
.L_x_28:
        /* <DEDUP_REMOVED lines=21> */
[----:B0-2-4-:R-:W-:Y:S05]  /*0a40*/  CALL.REL.NOINC `($__internal_1_$__cuda_sm3x_div_rn_noftz_f32_slowpath) ;  /* 0x0000002000e07944 */ /* 0x015fea0003c00000 */
[----:B------:R-:W-:-:S07]  /*0a50*/  MOV R11, R12 ;  /* 0x0000000c000b7202 */ /* 0x000fce0000000f00 */
.L_x_31:
[----:B------:R-:W-:Y:S05]  /*0a60*/  BSYNC.RECONVERGENT B0 ;  /* 0x0000000000007941 */ /* 0x000fea0003800200 */
.L_x_30:
        /* <DEDUP_REMOVED lines=12> */
[----:B0-2-4-:R-:W-:Y:S05]  /*0b30*/  CALL.REL.NOINC `($__internal_1_$__cuda_sm3x_div_rn_noftz_f32_slowpath) ;  /* 0x0000002000a47944 */ /* 0x015fea0003c00000 */
[----:B------:R-:W-:-:S07]  /*0b40*/  MOV R9, R12 ;  /* 0x0000000c00097202 */ /* 0x000fce0000000f00 */
.L_x_33:
[----:B------:R-:W-:Y:S05]  /*0b50*/  BSYNC.RECONVERGENT B0 ;  /* 0x0000000000007941 */ /* 0x000fea0003800200 */
.L_x_32:
        /* <DEDUP_REMOVED lines=14> */
.L_x_35:
[----:B------:R-:W-:Y:S05]  /*0c40*/  BSYNC.RECONVERGENT B0 ;  /* 0x0000000000007941 */ /* 0x000fea0003800200 */
.L_x_34:
        /* <DEDUP_REMOVED lines=36> */
[----:B------:R-:W-:-:S04]  /*0e90*/  IMAD.WIDE.U32 R8, R33, UR10, R22 ;  /* 0x0000000a21087c25 */ /* 0x000fc8000f8e0016 */
[----:B------:R-:W-:-:S04]  /*0ea0*/  IMAD.WIDE.U32 R30, R33, UR10, R26 ;  /* 0x0000000a211e7c25 */ /* 0x000fc8000f8e001a */
[----:B0-----:R-:W-:Y:S02]  /*0eb0*/  IMAD R14, R33, UR4, RZ ;  /* 0x00000004210e7c24 */ /* 0x001fe4000f8e02ff */
        /* <DEDUP_REMOVED lines=18> */
[----:B------:R-:W-:Y:S01]  /*0fe0*/  MOV R29, RZ ;  /* 0x000000ff001d7202 */ /* 0x000fe20000000f00 */
[----:B------:R-:W-:-:S04]  /*0ff0*/  IMAD R31, R33, UR10, R26 ;  /* 0x0000000a211f7c24 */ /* 0x000fc8000f8e021a */
[----:B------:R-:W-:-:S04]  /*1000*/  IMAD.WIDE.U32 R30, R31, UR9, R28 ;  /* 0x000000091f1e7c25 */ /* 0x000fc8000f8e001c */
[----:B------:R-:W-:Y:S01]  /*1010*/  IMAD.WIDE.U32 R8, R8, UR9, R28 ;  /* 0x0000000908087c25 */ /* 0x000fe2000f8e001c */
[----:B------:R-:W-:Y:S02]  /*1020*/  IADD3 R11, PT, PT, R11, R31, RZ ;  /* 0x0000001f0b0b7210 */ /* 0x000fe40007ffe0ff */
[C---:B------:R-:W-:Y:S02]  /*1030*/  LEA R44, P0, R30.reuse, UR12, 0x1 ;  /* 0x0000000c1e2c7c11 */ /* 0x040fe4000f8008ff */
[----:B------:R-:W-:Y:S02]  /*1040*/  IADD3 R5, PT, PT, R5, R9, RZ ;  /* 0x0000000905057210 */ /* 0x000fe40007ffe0ff */
[----:B------:R-:W-:Y:S02]  /*1050*/  LEA.HI.X R45, R30, UR13, R11, 0x1, P0 ;  /* 0x0000000d1e2d7c11 */ /* 0x000fe400080f0c0b */
[----:B0-----:R-:W-:-:S03]  /*1060*/  LEA R42, P0, R8, UR12, 0x1 ;  /* 0x0000000c082a7c11 */ /* 0x001fc6000f8008ff */
[----:B------:R-:W5:Y:S01]  /*1070*/  LDG.E.U16 R38, desc[UR6][R44.64] ;  /* 0x000000062c267981 */ /* 0x000f62000c1e1500 */
[----:B------:R-:W-:-:S03]  /*1080*/  LEA.HI.X R43, R8, UR13, R5, 0x1, P0 ;  /* 0x0000000d082b7c11 */ /* 0x000fc600080f0c05 */
[----:B------:R-:W5:Y:S01]  /*1090*/  LDG.E.U16 R5, desc[UR6][R44.64+0x2] ;  /* 0x000002062c057981 */ /* 0x000f62000c1e1500 */
[----:B------:R-:W-:Y:S02]  /*10a0*/  I2FP.F32.S32 R8, R26 ;  /* 0x0000001a00087245 */ /* 0x000fe40000201400 */
[----:B------:R-:W-:Y:S01]  /*10b0*/  I2FP.F32.S32 R11, R20 ;  /* 0x00000014000b7245 */ /* 0x000fe20000201400 */
[----:B------:R-:W5:Y:S02]  /*10c0*/  LDG.E.U16 R41, desc[UR6][R42.64+0x2] ;  /* 0x000002062a297981 */ /* 0x000f64000c1e1500 */
[----:B--2---:R-:W-:Y:S02]  /*10d0*/  FADD R13, R13, -R8 ;  /* 0x800000080d0d7221 */ /* 0x004fe40000000000 */
[----:B------:R0:W2:Y:S01]  /*10e0*/  LDG.E.U16 R8, desc[UR6][R42.64] ;  /* 0x000000062a087981 */ /* 0x0000a2000c1e1500 */
        /* <DEDUP_REMOVED lines=9> */
[----:B0-----:R-:W-:Y:S02]  /*1180*/  LEA R42, P0, R46, UR12, 0x1 ;  /* 0x0000000c2e2a7c11 */ /* 0x001fe4000f8008ff */
[----:B---3--:R-:W-:Y:S02]  /*1190*/  I2FP.F32.U32 R45, R15 ;  /* 0x0000000f002d7245 */ /* 0x008fe40000201000 */
[----:B----4-:R-:W-:-:S03]  /*11a0*/  I2FP.F32.U32 R15, R40 ;  /* 0x00000028000f7245 */ /* 0x010fc60000201000 */
[----:B------:R-:W-:Y:S01]  /*11b0*/  FFMA R40, -R32, R45, R45 ;  /* 0x0000002d20287223 */ /* 0x000fe2000000012d */
[----:B-----5:R-:W-:-:S03]  /*11c0*/  I2FP.F32.U32 R39, R39 ;  /* 0x0000002700277245 */ /* 0x020fc60000201000 */
[----:B------:R-:W-:Y:S01]  /*11d0*/  FFMA R40, R32, R15, R40 ;  /* 0x0000000f20287223 */ /* 0x000fe20000000028 */
[----:B------:R-:W-:Y:S01]  /*11e0*/  IMAD R15, R30, UR5, R31 ;  /* 0x000000051e0f7c24 */ /* 0x000fe2000f8e021f */
[----:B------:R-:W-:Y:S01]  /*11f0*/  I2FP.F32.U32 R25, R25 ;  /* 0x0000001900197245 */ /* 0x000fe20000201000 */
[----:B------:R-:W-:-:S04]  /*1200*/  FFMA R44, -R32, R39, R39 ;  /* 0x00000027202c7223 */ /* 0x000fc80000000127 */
[----:B------:R-:W-:Y:S01]  /*1210*/  FFMA R44, R32, R25, R44 ;  /* 0x00000019202c7223 */ /* 0x000fe2000000002c */
[----:B------:R-:W-:-:S04]  /*1220*/  IADD3 R25, PT, PT, R47, R15, RZ ;  /* 0x0000000f2f197210 */ /* 0x000fc80007ffe0ff */
[----:B------:R-:W-:-:S05]  /*1230*/  LEA.HI.X R43, R46, UR13, R25, 0x1, P0 ;  /* 0x0000000d2e2b7c11 */ /* 0x000fca00080f0c19 */
[----:B------:R-:W3:Y:S01]  /*1240*/  LDG.E.U16 R25, desc[UR6][R42.64] ;  /* 0x000000062a197981 */ /* 0x000ee2000c1e1500 */
[----:B------:R-:W-:-:S03]  /*1250*/  IMAD.WIDE.U32 R30, R30, UR9, R28 ;  /* 0x000000091e1e7c25 */ /* 0x000fc6000f8e001c */
[----:B------:R2:W4:Y:S02]  /*1260*/  LDG.E.U16 R39, desc[UR6][R42.64+0x2] ;  /* 0x000002062a277981 */ /* 0x000524000c1e1500 */
[----:B------:R-:W-:Y:S02]  /*1270*/  IADD3 R15, PT, PT, R15, R31, RZ ;  /* 0x0000001f0f0f7210 */ /* 0x000fe40007ffe0ff */
[----:B------:R-:W-:-:S04]  /*1280*/  LEA R46, P0, R30, UR12, 0x1 ;  /* 0x0000000c1e2e7c11 */ /* 0x000fc8000f8008ff */
[----:B------:R-:W-:Y:S02]  /*1290*/  LEA.HI.X R47, R30, UR13, R15, 0x1, P0 ;  /* 0x0000000d1e2f7c11 */ /* 0x000fe400080f0c0f */
[----:B------:R-:W-:Y:S02]  /*12a0*/  I2FP.F32.U32 R15, R38 ;  /* 0x00000026000f7245 */ /* 0x000fe40000201000 */
[----:B------:R-:W-:Y:S02]  /*12b0*/  I2FP.F32.U32 R31, R5 ;  /* 0x00000005001f7245 */ /* 0x000fe40000201000 */
[----:B------:R-:W5:Y:S01]  /*12c0*/  LDG.E.U16 R5, desc[UR6][R46.64+0x2] ;  /* 0x000002062e057981 */ /* 0x000f62000c1e1500 */
[C---:B------:R-:W-:Y:S01]  /*12d0*/  FFMA R38, -R36.reuse, R15, R15 ;  /* 0x0000000f24267223 */ /* 0x040fe2000000010f */
[----:B--2---:R-:W-:Y:S02]  /*12e0*/  I2FP.F32.U32 R43, R8 ;  /* 0x00000008002b7245 */ /* 0x004fe40000201000 */
[----:B------:R0:W2:Y:S01]  /*12f0*/  LDG.E.U16 R15, desc[UR6][R46.64] ;  /* 0x000000062e0f7981 */ /* 0x0000a2000c1e1500 */
[----:B------:R-:W-:Y:S01]  /*1300*/  FFMA R38, R36, R31, R38 ;  /* 0x0000001f24267223 */ /* 0x000fe20000000026 */
[----:B------:R-:W-:-:S05]  /*1310*/  IMAD.WIDE.U32 R30, R9, UR10, R26 ;  /* 0x0000000a091e7c25 */ /* 0x000fca000f8e001a */
[----:B------:R-:W-:-:S05]  /*1320*/  IADD3 R8, PT, PT, R31, R11, RZ ;  /* 0x0000000b1f087210 */ /* 0x000fca0007ffe0ff */
[----:B------:R-:W-:-:S04]  /*1330*/  IMAD R31, R8, UR9, RZ ;  /* 0x00000009081f7c24 */ /* 0x000fc8000f8e02ff */
[C---:B------:R-:W-:Y:S02]  /*1340*/  IMAD R8, R30.reuse, UR5, R31 ;  /* 0x000000051e087c24 */ /* 0x040fe4000f8e021f */
[----:B------:R-:W-:-:S03]  /*1350*/  IMAD.WIDE.U32 R30, R30, UR9, R20 ;  /* 0x000000091e1e7c25 */ /* 0x000fc6000f8e0014 */
[----:B0-----:R-:W-:Y:S02]  /*1360*/  LEA R46, P0, R30, UR12, 0x1 ;  /* 0x0000000c1e2e7c11 */ /* 0x001fe4000f8008ff */
[----:B------:R-:W-:-:S04]  /*1370*/  IADD3 R31, PT, PT, R31, R8, RZ ;  /* 0x000000081f1f7210 */ /* 0x000fc80007ffe0ff */
[----:B------:R-:W-:-:S05]  /*1380*/  LEA.HI.X R47, R30, UR13, R31, 0x1, P0 ;  /* 0x0000000d1e2f7c11 */ /* 0x000fca00080f0c1f */
[----:B------:R-:W2:Y:S04]  /*1390*/  LDG.E.U16 R30, desc[UR6][R46.64] ;  /* 0x000000062e1e7981 */ /* 0x000ea8000c1e1500 */
[----:B------:R-:W2:Y:S01]  /*13a0*/  LDG.E.U16 R31, desc[UR6][R46.64+0x2] ;  /* 0x000002062e1f7981 */ /* 0x000ea2000c1e1500 */
[----:B------:R-:W-:-:S04]  /*13b0*/  IMAD R49, R9, UR10, R26 ;  /* 0x0000000a09317c24 */ /* 0x000fc8000f8e021a */
[----:B------:R-:W-:-:S03]  /*13c0*/  IMAD.WIDE.U32 R48, R49, UR9, R28 ;  /* 0x0000000931307c25 */ /* 0x000fc6000f8e001c */
[----:B------:R-:W-:Y:S02]  /*13d0*/  LEA R52, P0, R48, UR12, 0x1 ;  /* 0x0000000c30347c11 */ /* 0x000fe4000f8008ff */
[----:B---3--:R-:W-:-:S05]  /*13e0*/  I2FP.F32.U32 R25, R25 ;  /* 0x0000001900197245 */ /* 0x008fca0000201000 */
[----:B------:R-:W-:Y:S01]  /*13f0*/  FFMA R50, -R32, R25, R25 ;  /* 0x0000001920327223 */ /* 0x000fe20000000119 */
[----:B------:R-:W-:-:S04]  /*1400*/  IADD3 R25, PT, PT, R8, R49, RZ ;  /* 0x0000003108197210 */ /* 0x000fc80007ffe0ff */
[----:B------:R-:W-:-:S05]  /*1410*/  LEA.HI.X R53, R48, UR13, R25, 0x1, P0 ;  /* 0x0000000d30357c11 */ /* 0x000fca00080f0c19 */
[----:B------:R-:W3:Y:S01]  /*1420*/  LDG.E.U16 R8, desc[UR6][R52.64] ;  /* 0x0000000634087981 */ /* 0x000ee2000c1e1500 */
[----:B------:R-:W-:Y:S01]  /*1430*/  I2FP.F32.U32 R41, R41 ;  /* 0x0000002900297245 */ /* 0x000fe20000201000 */
[----:B------:R-:W-:Y:S01]  /*1440*/  FFMA R42, -R36, R43, R43 ;  /* 0x0000002b242a7223 */ /* 0x000fe2000000012b */
[----:B----4-:R-:W-:-:S03]  /*1450*/  I2FP.F32.U32 R39, R39 ;  /* 0x0000002700277245 */ /* 0x010fc60000201000 */
[----:B------:R-:W-:Y:S02]  /*1460*/  FFMA R42, R36, R41, R42 ;  /* 0x00000029242a7223 */ /* 0x000fe4000000002a */
[----:B------:R-:W-:Y:S01]  /*1470*/  FFMA R50, R32, R39, R50 ;  /* 0x0000002720327223 */ /* 0x000fe20000000032 */
[----:B-----5:R-:W-:Y:S01]  /*1480*/  I2FP.F32.U32 R5, R5 ;  /* 0x0000000500057245 */ /* 0x020fe20000201000 */
[----:B------:R-:W4:Y:S01]  /*1490*/  LDG.E.U16 R39, desc[UR6][R52.64+0x2] ;  /* 0x0000020634277981 */ /* 0x000f22000c1e1500 */
[----:B--2---:R-:W-:Y:S02]  /*14a0*/  I2FP.F32.U32 R25, R30 ;  /* 0x0000001e00197245 */ /* 0x004fe40000201000 */
[----:B------:R-:W-:-:S03]  /*14b0*/  I2FP.F32.U32 R31, R31 ;  /* 0x0000001f001f7245 */ /* 0x000fc60000201000 */
[----:B------:R-:W-:Y:S01]  /*14c0*/  FFMA R30, -R32, R25, R25 ;  /* 0x00000019201e7223 */ /* 0x000fe20000000119 */
[----:B------:R-:W-:-:S03]  /*14d0*/  I2FP.F32.U32 R25, R15 ;  /* 0x0000000f00197245 */ /* 0x000fc60000201000 */
[----:B------:R-:W-:Y:S02]  /*14e0*/  FFMA R30, R32, R31, R30 ;  /* 0x0000001f201e7223 */ /* 0x000fe4000000001e */
[----:B------:R-:W-:Y:S02]  /*14f0*/  FFMA R41, -R36, R25, R25 ;  /* 0x0000001924297223 */ /* 0x000fe40000000119 */
[----:B------:R-:W-:-:S04]  /*1500*/  FFMA R25, -R13, R30, R30 ;  /* 0x0000001e0d197223 */ /* 0x000fc8000000011e */
[C---:B------:R-:W-:Y:S01]  /*1510*/  FFMA R50, R13.reuse, R50, R25 ;  /* 0x000000320d327223 */ /* 0x040fe20000000019 */
[----:B------:R-:W-:Y:S02]  /*1520*/  HFMA2 R25, -RZ, RZ, 0, 0 ;  /* 0x00000000ff197431 */ /* 0x000fe400000001ff */
[C---:B------:R-:W-:Y:S01]  /*1530*/  FFMA R31, -R13.reuse, R38, R38 ;  /* 0x000000260d1f7223 */ /* 0x040fe20000000126 */
[----:B------:R-:W-:-:S03]  /*1540*/  FFMA R15, -R13, R40, R40 ;  /* 0x000000280d0f7223 */ /* 0x000fc60000000128 */
[C---:B------:R-:W-:Y:S01]  /*1550*/  FFMA R42, R13.reuse, R42, R31 ;  /* 0x0000002a0d2a7223 */ /* 0x040fe2000000001f */
[----:B------:R-:W-:Y:S01]  /*1560*/  FFMA R44, R13, R44, R15 ;  /* 0x0000002c0d2c7223 */ /* 0x000fe2000000000f */
[----:B------:R-:W-:Y:S01]  /*1570*/  IMAD.WIDE.U32 R30, R33, UR10, R24 ;  /* 0x0000000a211e7c25 */ /* 0x000fe2000f8e0018 */
[----:B------:R-:W-:-:S04]  /*1580*/  I2FP.F32.S32 R15, R33 ;  /* 0x00000021000f7245 */ /* 0x000fc80000201400 */
[----:B------:R-:W-:Y:S01]  /*1590*/  IADD3 R31, PT, PT, R14, R31, RZ ;  /* 0x0000001f0e1f7210 */ /* 0x000fe20007ffe0ff */
[----:B------:R-:W-:Y:S01]  /*15a0*/  FFMA R38, R36, R5, R41 ;  /* 0x0000000524267223 */ /* 0x000fe20000000029 */
[----:B------:R-:W-:-:S03]  /*15b0*/  FADD R15, R34, -R15 ;  /* 0x8000000f220f7221 */ /* 0x000fc60000000000 */
[----:B------:R-:W-:Y:S02]  /*15c0*/  IMAD R41, R31, UR9, RZ ;  /* 0x000000091f297c24 */ /* 0x000fe4000f8e02ff */
[----:B------:R-:W-:Y:S01]  /*15d0*/  FFMA R5, -R15, R44, R44 ;  /* 0x0000002c0f057223 */ /* 0x000fe2000000012c */
[----:B------:R-:W-:-:S04]  /*15e0*/  IMAD.WIDE.U32 R48, R30, UR9, R20 ;  /* 0x000000091e307c25 */ /* 0x000fc8000f8e0014 */
[----:B------:R-:W-:Y:S01]  /*15f0*/  IMAD R41, R30, UR5, R41 ;  /* 0x000000051e297c24 */ /* 0x000fe2000f8e0229 */
[----:B------:R-:W-:Y:S02]  /*1600*/  LEA R46, P0, R48, UR12, 0x1 ;  /* 0x0000000c302e7c11 */ /* 0x000fe4000f8008ff */
[----:B---3--:R-:W-:Y:S01]  /*1610*/  I2FP.F32.U32 R31, R8 ;  /* 0x00000008001f7245 */ /* 0x008fe20000201000 */
[----:B------:R-:W-:Y:S01]  /*1620*/  FFMA R8, R15, R50, R5 ;  /* 0x000000320f087223 */ /* 0x000fe20000000005 */
[----:B------:R-:W-:-:S04]  /*1630*/  IADD3 R5, PT, PT, R49, R41, RZ ;  /* 0x0000002931057210 */ /* 0x000fc80007ffe0ff */
[----:B------:R-:W-:-:S05]  /*1640*/  LEA.HI.X R47, R48, UR13, R5, 0x1, P0 ;  /* 0x0000000d302f7c11 */ /* 0x000fca00080f0c05 */
[----:B------:R-:W2:Y:S04]  /*1650*/  LDG.E.U16 R5, desc[UR6][R46.64] ;  /* 0x000000062e057981 */ /* 0x000ea8000c1e1500 */
[----:B------:R0:W3:Y:S01]  /*1660*/  LDG.E.U16 R34, desc[UR6][R46.64+0x2] ;  /* 0x000002062e227981 */ /* 0x0000e2000c1e1500 */
        /* <DEDUP_REMOVED lines=18> */
[----:B------:R-:W-:Y:S02]  /*1790*/  IMAD R47, R14, UR9, RZ ;  /* 0x000000090e2f7c24 */ /* 0x000fe4000f8e02ff */
[----:B-1----:R-:W-:-:S03]  /*17a0*/  IMAD.WIDE.U32 R40, R46, UR9, R20 ;  /* 0x000000092e287c25 */ /* 0x002fc6000f8e0014 */
[----:B------:R-:W-:Y:S02]  /*17b0*/  LEA R44, P0, R40, UR12, 0x1 ;  /* 0x0000000c282c7c11 */ /* 0x000fe4000f8008ff */
[----:B--2---:R-:W-:Y:S01]  /*17c0*/  I2FP.F32.U32 R45, R5 ;  /* 0x00000005002d7245 */ /* 0x004fe20000201000 */
[----:B------:R-:W-:Y:S01]  /*17d0*/  FFMA R5, R15, R38, R33 ;  /* 0x000000260f057223 */ /* 0x000fe20000000021 */
[----:B------:R-:W-:-:S05]  /*17e0*/  IMAD R33, R46, UR5, R47 ;  /* 0x000000052e217c24 */ /* 0x000fca000f8e022f */
[----:B------:R-:W-:Y:S01]  /*17f0*/  IADD3 R41, PT, PT, R41, R33, RZ ;  /* 0x0000002129297210 */ /* 0x000fe20007ffe0ff */
[----:B------:R-:W-:Y:S01]  /*1800*/  FFMA R14, -R32, R45, R45 ;  /* 0x0000002d200e7223 */ /* 0x000fe2000000012d */
[----:B---3--:R-:W-:Y:S02]  /*1810*/  I2FP.F32.U32 R47, R34 ;  /* 0x00000022002f7245 */ /* 0x008fe40000201000 */
[----:B------:R-:W-:-:S03]  /*1820*/  LEA.HI.X R45, R40, UR13, R41, 0x1, P0 ;  /* 0x0000000d282d7c11 */ /* 0x000fc600080f0c29 */
[----:B------:R-:W-:Y:S02]  /*1830*/  FFMA R14, R32, R47, R14 ;  /* 0x0000002f200e7223 */ /* 0x000fe4000000000e */
[----:B------:R-:W2:Y:S01]  /*1840*/  LDG.E.U16 R34, desc[UR6][R44.64] ;  /* 0x000000062c227981 */ /* 0x000ea2000c1e1500 */
[----:B------:R-:W-:-:S03]  /*1850*/  IMAD.WIDE.U32 R46, R46, UR9, R28 ;  /* 0x000000092e2e7c25 */ /* 0x000fc6000f8e001c */
[----:B------:R-:W3:Y:S02]  /*1860*/  LDG.E.U16 R38, desc[UR6][R44.64+0x2] ;  /* 0x000002062c267981 */ /* 0x000ee4000c1e1500 */
[----:B------:R-:W-:Y:S02]  /*1870*/  IADD3 R33, PT, PT, R33, R47, RZ ;  /* 0x0000002f21217210 */ /* 0x000fe40007ffe0ff */
[----:B------:R-:W-:-:S04]  /*1880*/  LEA R48, P0, R46, UR12, 0x1 ;  /* 0x0000000c2e307c11 */ /* 0x000fc8000f8008ff */
[----:B------:R-:W-:-:S05]  /*1890*/  LEA.HI.X R49, R46, UR13, R33, 0x1, P0 ;  /* 0x0000000d2e317c11 */ /* 0x000fca00080f0c21 */
[----:B------:R-:W3:Y:S04]  /*18a0*/  LDG.E.U16 R33, desc[UR6][R48.64] ;  /* 0x0000000630217981 */ /* 0x000ee8000c1e1500 */
[----:B------:R-:W3:Y:S01]  /*18b0*/  LDG.E.U16 R42, desc[UR6][R48.64+0x2] ;  /* 0x00000206302a7981 */ /* 0x000ee2000c1e1500 */
[----:B-----5:R-:W-:Y:S02]  /*18c0*/  I2FP.F32.U32 R39, R39 ;  /* 0x0000002700277245 */ /* 0x020fe40000201000 */
[----:B----4-:R-:W-:-:S03]  /*18d0*/  I2FP.F32.U32 R43, R43 ;  /* 0x0000002b002b7245 */ /* 0x010fc60000201000 */
[----:B------:R-:W-:Y:S01]  /*18e0*/  FFMA R40, -R36, R39, R39 ;  /* 0x0000002724287223 */ /* 0x000fe20000000127 */
[----:B--2---:R-:W-:-:S03]  /*18f0*/  I2FP.F32.U32 R39, R34 ;  /* 0x0000002200277245 */ /* 0x004fc60000201000 */
[----:B------:R-:W-:Y:S01]  /*1900*/  FFMA R34, R36, R43, R40 ;  /* 0x0000002b24227223 */ /* 0x000fe20000000028 */
[----:B------:R-:W-:Y:S01]  /*1910*/  IMAD.WIDE.U32 R40, R9, UR10, R24 ;  /* 0x0000000a09287c25 */ /* 0x000fe2000f8e0018 */
[----:B---3--:R-:W-:-:S03]  /*1920*/  I2FP.F32.U32 R43, R38 ;  /* 0x00000026002b7245 */ /* 0x008fc60000201000 */
[C---:B------:R-:W-:Y:S01]  /*1930*/  FFMA R38, -R32.reuse, R39, R39 ;  /* 0x0000002720267223 */ /* 0x040fe20000000127 */
[----:B------:R-:W-:Y:S01]  /*1940*/  IADD3 R41, PT, PT, R11, R41, RZ ;  /* 0x000000290b297210 */ /* 0x000fe20007ffe0ff */
[----:B------:R-:W-:Y:S02]  /*1950*/  FFMA R39, -R35, R14, R14 ;  /* 0x0000000e23277223 */ /* 0x000fe4000000010e */
[----:B------:R-:W-:Y:S02]  /*1960*/  FFMA R38, R32, R43, R38 ;  /* 0x0000002b20267223 */ /* 0x000fe40000000026 */
[----:B------:R-:W-:Y:S02]  /*1970*/  IMAD R41, R41, UR9, RZ ;  /* 0x0000000929297c24 */ /* 0x000fe4000f8e02ff */
[----:B------:R-:W-:Y:S02]  /*1980*/  FFMA R14, R35, R38, R39 ;  /* 0x00000026230e7223 */ /* 0x000fe40000000027 */
[----:B------:R-:W-:Y:S01]  /*1990*/  IMAD R39, R40, UR5, R41 ;  /* 0x0000000528277c24 */ /* 0x000fe2000f8e0229 */
[----:B------:R-:W-:-:S02]  /*19a0*/  I2FP.F32.U32 R33, R33 ;  /* 0x0000002100217245 */ /* 0x000fc40000201000 */
[----:B------:R-:W-:Y:S01]  /*19b0*/  I2FP.F32.U32 R41, R42 ;  /* 0x0000002a00297245 */ /* 0x000fe20000201000 */
[----:B------:R-:W-:-:S04]  /*19c0*/  IMAD.WIDE.U32 R42, R40, UR9, R20 ;  /* 0x00000009282a7c25 */ /* 0x000fc8000f8e0014 */
[----:B------:R-:W-:Y:S01]  /*19d0*/  FFMA R44, -R36, R33, R33 ;  /* 0x00000021242c7223 */ /* 0x000fe20000000121 */
[----:B------:R-:W-:Y:S02]  /*19e0*/  LEA R46, P0, R42, UR12, 0x1 ;  /* 0x0000000c2a2e7c11 */ /* 0x000fe4000f8008ff */
[----:B------:R-:W-:-:S04]  /*19f0*/  IADD3 R33, PT, PT, R43, R39, RZ ;  /* 0x000000272b217210 */ /* 0x000fc80007ffe0ff */
[----:B------:R-:W-:-:S05]  /*1a00*/  LEA.HI.X R47, R42, UR13, R33, 0x1, P0 ;  /* 0x0000000d2a2f7c11 */ /* 0x000fca00080f0c21 */
[----:B------:R-:W2:Y:S04]  /*1a10*/  LDG.E.U16 R45, desc[UR6][R46.64] ;  /* 0x000000062e2d7981 */ /* 0x000ea8000c1e1500 */
[----:B------:R0:W3:Y:S01]  /*1a20*/  LDG.E.U16 R33, desc[UR6][R46.64+0x2] ;  /* 0x000002062e217981 */ /* 0x0000e2000c1e1500 */
[----:B------:R-:W-:-:S04]  /*1a30*/  IMAD.WIDE.U32 R42, R9, UR10, R30 ;  /* 0x0000000a092a7c25 */ /* 0x000fc8000f8e001e */
[----:B------:R-:W-:Y:S01]  /*1a40*/  FFMA R44, R36, R41, R44 ;  /* 0x00000029242c7223 */ /* 0x000fe2000000002c */
[----:B------:R-:W-:Y:S01]  /*1a50*/  IMAD.WIDE.U32 R40, R40, UR9, R28 ;  /* 0x0000000928287c25 */ /* 0x000fe2000f8e001c */
[----:B------:R-:W-:-:S03]  /*1a60*/  IADD3 R11, PT, PT, R11, R43, RZ ;  /* 0x0000002b0b0b7210 */ /* 0x000fc60007ffe0ff */
[----:B------:R-:W-:Y:S01]  /*1a70*/  FFMA R9, -R35, R34, R34 ;  /* 0x0000002223097223 */ /* 0x000fe20000000122 */
[----:B------:R-:W-:Y:S02]  /*1a80*/  IADD3 R39, PT, PT, R39, R41, RZ ;  /* 0x0000002927277210 */ /* 0x000fe40007ffe0ff */
[----:B------:R-:W-:Y:S01]  /*1a90*/  LEA R38, P0, R40, UR12, 0x1 ;  /* 0x0000000c28267c11 */ /* 0x000fe2000f8008ff */
[----:B------:R-:W-:-:S03]  /*1aa0*/  IMAD R11, R11, UR9, RZ ;  /* 0x000000090b0b7c24 */ /* 0x000fc6000f8e02ff */
[----:B------:R-:W-:Y:S01]  /*1ab0*/  LEA.HI.X R39, R40, UR13, R39, 0x1, P0 ;  /* 0x0000000d28277c11 */ /* 0x000fe200080f0c27 */
[----:B------:R-:W-:Y:S01]  /*1ac0*/  FFMA R40, R35, R44, R9 ;  /* 0x0000002c23287223 */ /* 0x000fe20000000009 */
[C---:B------:R-:W-:Y:S02]  /*1ad0*/  IMAD R9, R42.reuse, UR5, R11 ;  /* 0x000000052a097c24 */ /* 0x040fe4000f8e020b */
[----:B0-----:R-:W-:Y:S01]  /*1ae0*/  IMAD.WIDE.U32 R46, R42, UR9, R28 ;  /* 0x000000092a2e7c25 */ /* 0x001fe2000f8e001c */
[----:B--2---:R-:W-:-:S05]  /*1af0*/  I2FP.F32.U32 R45, R45 ;  /* 0x0000002d002d7245 */ /* 0x004fca0000201000 */
[----:B------:R-:W-:Y:S01]  /*1b00*/  FFMA R34, -R32, R45, R45 ;  /* 0x0000002d20227223 */ /* 0x000fe2000000012d */
[----:B------:R-:W-:Y:S01]  /*1b10*/  IMAD.WIDE.U32 R44, R42, UR9, R20 ;  /* 0x000000092a2c7c25 */ /* 0x000fe2000f8e0014 */
[----:B---3--:R-:W-:Y:S02]  /*1b20*/  I2FP.F32.U32 R33, R33 ;  /* 0x0000002100217245 */ /* 0x008fe40000201000 */
[----:B------:R-:W-:Y:S02]  /*1b30*/  LEA R48, P0, R44, UR12, 0x1 ;  /* 0x0000000c2c307c11 */ /* 0x000fe4000f8008ff */
[----:B------:R-:W-:-:S04]  /*1b40*/  IADD3 R11, PT, PT, R45, R9, RZ ;  /* 0x000000092d0b7210 */ /* 0x000fc80007ffe0ff */
[----:B------:R-:W-:Y:S01]  /*1b50*/  LEA.HI.X R49, R44, UR13, R11, 0x1, P0 ;  /* 0x0000000d2c317c11 */ /* 0x000fe200080f0c0b */
[----:B------:R-:W-:Y:S01]  /*1b60*/  FFMA R34, R32, R33, R34 ;  /* 0x0000002120227223 */ /* 0x000fe20000000022 */
[----:B------:R-:W-:Y:S01]  /*1b70*/  IADD3 R9, PT, PT, R9, R47, RZ ;  /* 0x0000002f09097210 */ /* 0x000fe20007ffe0ff */
[----:B------:R-:W2:Y:S04]  /*1b80*/  LDG.E.U16 R11, desc[UR6][R38.64+0x2] ;  /* 0x00000206260b7981 */ /* 0x000ea8000c1e1500 */
[----:B------:R-:W3:Y:S04]  /*1b90*/  LDG.E.U16 R33, desc[UR6][R48.64] ;  /* 0x0000000630217981 */ /* 0x000ee8000c1e1500 */
[----:B------:R-:W4:Y:S01]  /*1ba0*/  LDG.E.U16 R45, desc[UR6][R48.64+0x2] ;  /* 0x00000206302d7981 */ /* 0x000f22000c1e1500 */
[----:B------:R-:W-:-:S04]  /*1bb0*/  LEA R42, P0, R46, UR12, 0x1 ;  /* 0x0000000c2e2a7c11 */ /* 0x000fc8000f8008ff */
[----:B------:R-:W-:Y:S02]  /*1bc0*/  LEA.HI.X R43, R46, UR13, R9, 0x1, P0 ;  /* 0x0000000d2e2b7c11 */ /* 0x000fe400080f0c09 */
[----:B------:R0:W5:Y:S04]  /*1bd0*/  LDG.E.U16 R9, desc[UR6][R38.64] ;  /* 0x0000000626097981 */ /* 0x000168000c1e1500 */
[----:B------:R-:W2:Y:S04]  /*1be0*/  LDG.E.U16 R41, desc[UR6][R42.64] ;  /* 0x000000062a297981 */ /* 0x000ea8000c1e1500 */
[----:B------:R1:W2:Y:S01]  /*1bf0*/  LDG.E.U16 R44, desc[UR6][R42.64+0x2] ;  /* 0x000002062a2c7981 */ /* 0x0002a2000c1e1500 */
[----:B0-----:R-:W-:-:S04]  /*1c00*/  IMAD.WIDE.U32 R38, R37, UR10, R26 ;  /* 0x0000000a25267c25 */ /* 0x001fc8000f8e001a */
[----:B------:R-:W-:Y:S01]  /*1c10*/  IMAD.WIDE.U32 R48, R38, UR9, R20 ;  /* 0x0000000926307c25 */ /* 0x000fe2000f8e0014 */
[----:B---3--:R-:W-:Y:S02]  /*1c20*/  I2FP.F32.U32 R33, R33 ;  /* 0x0000002100217245 */ /* 0x008fe40000201000 */
[----:B----4-:R-:W-:-:S03]  /*1c30*/  I2FP.F32.U32 R45, R45 ;  /* 0x0000002d002d7245 */ /* 0x010fc60000201000 */
[----:B------:R-:W-:Y:S01]  /*1c40*/  FFMA R46, -R32, R33, R33 ;  /* 0x00000021202e7223 */ /* 0x000fe20000000121 */
[----:B------:R-:W-:-:S03]  /*1c50*/  FFMA R33, -R35, R34, R34 ;  /* 0x0000002223217223 */ /* 0x000fc60000000122 */
[----:B------:R-:W-:-:S04]  /*1c60*/  FFMA R46, R32, R45, R46 ;  /* 0x0000002d202e7223 */ /* 0x000fc8000000002e */
[----:B------:R-:W-:Y:S01]  /*1c70*/  FFMA R34, R35, R46, R33 ;  /* 0x0000002e23227223 */ /* 0x000fe20000000021 */
[----:B------:R-:W-:Y:S02]  /*1c80*/  IMAD R33, R37, UR4, RZ ;  /* 0x0000000425217c24 */ /* 0x000fe4000f8e02ff */
[----:B------:R-:W-:Y:S01]  /*1c90*/  FFMA R45, -R15, R14, R14 ;  /* 0x0000000e0f2d7223 */ /* 0x000fe2000000010e */
[----:B-----5:R-:W-:Y:S02]  /*1ca0*/  I2FP.F32.U32 R9, R9 ;  /* 0x0000000900097245 */ /* 0x020fe40000201000 */
[----:B------:R-:W-:Y:S02]  /*1cb0*/  IADD3 R14, PT, PT, R39, R33, RZ ;  /* 0x00000021270e7210 */ /* 0x000fe40007ffe0ff */
[----:B--2---:R-:W-:Y:S01]  /*1cc0*/  I2FP.F32.U32 R11, R11 ;  /* 0x0000000b000b7245 */ /* 0x004fe20000201000 */
[----:B-1----:R-:W-:Y:S01]  /*1cd0*/  FFMA R42, -R36, R9, R9 ;  /* 0x00000009242a7223 */ /* 0x002fe20000000109 */
[----:B------:R-:W-:Y:S01]  /*1ce0*/  I2FP.F32.U32 R41, R41 ;  /* 0x0000002900297245 */ /* 0x000fe20000201000 */
[----:B------:R-:W-:-:S02]  /*1cf0*/  IMAD R9, R14, UR9, RZ ;  /* 0x000000090e097c24 */ /* 0x000fc4000f8e02ff */
[----:B------:R-:W-:Y:S02]  /*1d00*/  FFMA R42, R36, R11, R42 ;  /* 0x0000000b242a7223 */ /* 0x000fe4000000002a */
[----:B------:R-:W-:Y:S01]  /*1d10*/  IMAD R11, R38, UR5, R9 ;  /* 0x00000005260b7c24 */ /* 0x000fe2000f8e0209 */
[----:B------:R-:W-:Y:S01]  /*1d20*/  I2FP.F32.U32 R9, R44 ;  /* 0x0000002c00097245 */ /* 0x000fe20000201000 */
[----:B------:R-:W-:Y:S01]  /*1d30*/  FFMA R44, -R36, R41, R41 ;  /* 0x00000029242c7223 */ /* 0x000fe20000000129 */
[----:B------:R-:W-:-:S03]  /*1d40*/  LEA R46, P0, R48, UR12, 0x1 ;  /* 0x0000000c302e7c11 */ /* 0x000fc6000f8008ff */
[----:B------:R-:W-:Y:S01]  /*1d50*/  FFMA R44, R36, R9, R44 ;  /* 0x00000009242c7223 */ /* 0x000fe2000000002c */
[----:B------:R-:W-:-:S04]  /*1d60*/  IADD3 R9, PT, PT, R49, R11, RZ ;  /* 0x0000000b31097210 */ /* 0x000fc80007ffe0ff */
[----:B------:R-:W-:-:S05]  /*1d70*/  LEA.HI.X R47, R48, UR13, R9, 0x1, P0 ;  /* 0x0000000d302f7c11 */ /* 0x000fca00080f0c09 */
[----:B------:R-:W2:Y:S04]  /*1d80*/  LDG.E.U16 R9, desc[UR6][R46.64] ;  /* 0x000000062e097981 */ /* 0x000ea8000c1e1500 */
[----:B------:R-:W3:Y:S01]  /*1d90*/  LDG.E.U16 R14, desc[UR6][R46.64+0x2] ;  /* 0x000002062e0e7981 */ /* 0x000ee2000c1e1500 */
[----:B------:R-:W-:-:S05]  /*1da0*/  IMAD.WIDE.U32 R38, R38, UR9, R28 ;  /* 0x0000000926267c25 */ /* 0x000fca000f8e001c */
[----:B------:R-:W-:Y:S02]  /*1db0*/  IADD3 R11, PT, PT, R11, R39, RZ ;  /* 0x000000270b0b7210 */ /* 0x000fe40007ffe0ff */
[----:B------:R-:W-:-:S04]  /*1dc0*/  LEA R48, P0, R38, UR12, 0x1 ;  /* 0x0000000c26307c11 */ /* 0x000fc8000f8008ff */
[----:B------:R-:W-:Y:S01]  /*1dd0*/  LEA.HI.X R49, R38, UR13, R11, 0x1, P0 ;  /* 0x0000000d26317c11 */ /* 0x000fe200080f0c0b */
[----:B------:R-:W-:Y:S01]  /*1de0*/  FFMA R11, -R35, R42, R42 ;  /* 0x0000002a230b7223 */ /* 0x000fe2000000012a */
[----:B------:R-:W-:-:S04]  /*1df0*/  IMAD.WIDE.U32 R42, R37, UR10, R22 ;  /* 0x0000000a252a7c25 */ /* 0x000fc8000f8e0016 */
[----:B------:R-:W-:Y:S01]  /*1e00*/  FFMA R44, R35, R44, R11 ;  /* 0x0000002c232c7223 */ /* 0x000fe2000000000b */
[----:B------:R-:W-:Y:S01]  /*1e10*/  FFMA R11, -R15, R40, R40 ;  /* 0x000000280f0b7223 */ /* 0x000fe20000000128 */
[----:B------:R-:W-:Y:S01]  /*1e20*/  IADD3 R38, PT, PT, R33, R43, RZ ;  /* 0x0000002b21267210 */ /* 0x000fe20007ffe0ff */
[C---:B------:R-:W-:Y:S01]  /*1e30*/  FFMA R34, R15.reuse, R34, R45 ;  /* 0x000000220f227223 */ /* 0x040fe2000000002d */
[----:B------:R-:W4:Y:S01]  /*1e40*/  LDG.E.U16 R40, desc[UR6][R48.64] ;  /* 0x0000000630287981 */ /* 0x000f22000c1e1500 */
[----:B------:R-:W-:Y:S02]  /*1e50*/  FFMA R11, R15, R44, R11 ;  /* 0x0000002c0f0b7223 */ /* 0x000fe4000000000b */
[----:B------:R-:W-:-:S04]  /*1e60*/  IMAD R41, R38, UR9, RZ ;  /* 0x0000000926297c24 */ /* 0x000fc8000f8e02ff */
[----:B------:R-:W-:Y:S01]  /*1e70*/  IMAD R41, R42, UR5, R41 ;  /* 0x000000052a297c24 */ /* 0x000fe2000f8e0229 */
[----:B--2---:R-:W-:Y:S02]  /*1e80*/  I2FP.F32.U32 R15, R9 ;  /* 0x00000009000f7245 */ /* 0x004fe40000201000 */
[----:B------:R-:W2:Y:S01]  /*1e90*/  LDG.E.U16 R9, desc[UR6][R48.64+0x2] ;  /* 0x0000020630097981 */ /* 0x000ea2000c1e1500 */
[----:B---3--:R-:W-:Y:S02]  /*1ea0*/  I2FP.F32.U32 R39, R14 ;  /* 0x0000000e00277245 */ /* 0x008fe40000201000 */
[----:B------:R-:W-:Y:S01]  /*1eb0*/  FFMA R38, -R32, R15, R15 ;  /* 0x0000000f20267223 */ /* 0x000fe2000000010f */
[----:B------:R-:W-:-:S03]  /*1ec0*/  IMAD.WIDE.U32 R14, R42, UR9, R20 ;  /* 0x000000092a0e7c25 */ /* 0x000fc6000f8e0014 */
[----:B------:R-:W-:Y:S02]  /*1ed0*/  LEA R46, P0, R14, UR12, 0x1 ;  /* 0x0000000c0e2e7c11 */ /* 0x000fe4000f8008ff */
[----:B------:R-:W-:-:S04]  /*1ee0*/  IADD3 R15, PT, PT, R15, R41, RZ ;  /* 0x000000290f0f7210 */ /* 0x000fc80007ffe0ff */
[----:B------:R-:W-:Y:S01]  /*1ef0*/  LEA.HI.X R47, R14, UR13, R15, 0x1, P0 ;  /* 0x0000000d0e2f7c11 */ /* 0x000fe200080f0c0f */
[----:B------:R-:W-:-:S04]  /*1f00*/  IMAD.WIDE.U32 R14, R42, UR9, R28 ;  /* 0x000000092a0e7c25 */ /* 0x000fc8000f8e001c */
[----:B------:R-:W-:Y:S01]  /*1f10*/  FFMA R38, R32, R39, R38 ;  /* 0x0000002720267223 */ /* 0x000fe20000000026 */
[----:B------:R-:W3:Y:S01]  /*1f20*/  LDG.E.U16 R45, desc[UR6][R46.64] ;  /* 0x000000062e2d7981 */ /* 0x000ee2000c1e1500 */
[----:B------:R-:W-:Y:S02]  /*1f30*/  IADD3 R41, PT, PT, R41, R15, RZ ;  /* 0x0000000f29297210 */ /* 0x000fe40007ffe0ff */
[C---:B------:R-:W-:Y:S01]  /*1f40*/  LEA R42, P0, R14.reuse, UR12, 0x1 ;  /* 0x0000000c0e2a7c11 */ /* 0x040fe2000f8008ff */
[----:B------:R-:W5:Y:S03]  /*1f50*/  LDG.E.U16 R39, desc[UR6][R46.64+0x2] ;  /* 0x000002062e277981 */ /* 0x000f66000c1e1500 */
[----:B------:R-:W-:-:S05]  /*1f60*/  LEA.HI.X R43, R14, UR13, R41, 0x1, P0 ;  /* 0x0000000d0e2b7c11 */ /* 0x000fca00080f0c29 */
[----:B------:R-:W5:Y:S04]  /*1f70*/  LDG.E.U16 R41, desc[UR6][R42.64] ;  /* 0x000000062a297981 */ /* 0x000f68000c1e1500 */
[----:B------:R-:W5:Y:S01]  /*1f80*/  LDG.E.U16 R44, desc[UR6][R42.64+0x2] ;  /* 0x000002062a2c7981 */ /* 0x000f62000c1e1500 */
[----:B----4-:R-:W-:-:S05]  /*1f90*/  I2FP.F32.U32 R15, R40 ;  /* 0x00000028000f7245 */ /* 0x010fca0000201000 */
[----:B------:R-:W-:Y:S01]  /*1fa0*/  FFMA R40, -R36, R15, R15 ;  /* 0x0000000f24287223 */ /* 0x000fe2000000010f */
[----:B--2---:R-:W-:-:S05]  /*1fb0*/  I2FP.F32.U32 R9, R9 ;  /* 0x0000000900097245 */ /* 0x004fca0000201000 */
[----:B------:R-:W-:Y:S01]  /*1fc0*/  FFMA R40, R36, R9, R40 ;  /* 0x0000000924287223 */ /* 0x000fe20000000028 */
[----:B------:R-:W-:-:S05]  /*1fd0*/  IADD3 R9, PT, PT, R37, 0x1, RZ ;  /* 0x0000000125097810 */ /* 0x000fca0007ffe0ff */
[----:B------:R-:W-:Y:S01]  /*1fe0*/  IMAD.WIDE.U32 R14, R9, UR10, R26 ;  /* 0x0000000a090e7c25 */ /* 0x000fe2000f8e001a */
[----:B---3--:R-:W-:Y:S02]  /*1ff0*/  I2FP.F32.U32 R45, R45 ;  /* 0x0000002d002d7245 */ /* 0x008fe40000201000 */
[----:B-----5:R-:W-:-:S03]  /*2000*/  I2FP.F32.U32 R27, R39 ;  /* 0x00000027001b7245 */ /* 0x020fc60000201000 */
[----:B------:R-:W-:Y:S01]  /*2010*/  FFMA R26, -R32, R45, R45 ;  /* 0x0000002d201a7223 */ /* 0x000fe2000000012d */
[----:B------:R-:W-:-:S03]  /*2020*/  IMAD R39, R9, UR4, RZ ;  /* 0x0000000409277c24 */ /* 0x000fc6000f8e02ff */
[----:B------:R-:W-:Y:S02]  /*2030*/  FFMA R26, R32, R27, R26 ;  /* 0x0000001b201a7223 */ /* 0x000fe4000000001a */
[----:B------:R-:W-:Y:S01]  /*2040*/  IADD3 R27, PT, PT, R15, R39, RZ ;  /* 0x000000270f1b7210 */ /* 0x000fe20007ffe0ff */
[----:B------:R-:W-:Y:S01]  /*2050*/  FFMA R15, -R13, R38, R38 ;  /* 0x000000260d0f7223 */ /* 0x000fe20000000126 */
[----:B------:R-:W-:-:S03]  /*2060*/  I2FP.F32.U32 R41, R41 ;  /* 0x0000002900297245 */ /* 0x000fc60000201000 */
[----:B------:R-:W-:Y:S02]  /*2070*/  IMAD R27, R27, UR9, RZ ;  /* 0x000000091b1b7c24 */ /* 0x000fe4000f8e02ff */
[----:B------:R-:W-:Y:S01]  /*2080*/  FFMA R38, R13, R26, R15 ;  /* 0x0000001a0d267223 */ /* 0x000fe2000000000f */
[----:B------:R-:W-:Y:S01]  /*2090*/  I2FP.F32.U32 R15, R44 ;  /* 0x0000002c000f7245 */ /* 0x000fe20000201000 */
[----:B------:R-:W-:Y:S01]  /*20a0*/  FFMA R42, -R36, R41, R41 ;  /* 0x00000029242a7223 */ /* 0x000fe20000000129 */
[C---:B------:R-:W-:Y:S02]  /*20b0*/  IMAD R27, R14.reuse, UR5, R27 ;  /* 0x000000050e1b7c24 */ /* 0x040fe4000f8e021b */
        /* <DEDUP_REMOVED lines=18> */
[----:B------:R-:W-:Y:S01]  /*21e0*/  IMAD R23, R22, UR5, R23 ;  /* 0x0000000516177c24 */ /* 0x000fe2000f8e0217 */
[----:B------:R-:W-:-:S04]  /*21f0*/  LEA R40, P0, R14, UR12, 0x1 ;  /* 0x0000000c0e287c11 */ /* 0x000fc8000f8008ff */
[----:B------:R-:W-:Y:S02]  /*2200*/  IADD3 R15, PT, PT, R15, R23, RZ ;  /* 0x000000170f0f7210 */ /* 0x000fe40007ffe0ff */
[----:B--2---:R-:W-:Y:S02]  /*2210*/  I2FP.F32.U32 R43, R43 ;  /* 0x0000002b002b7245 */ /* 0x004fe40000201000 */
[----:B---3--:R-:W-:-:S03]  /*2220*/  I2FP.F32.U32 R41, R41 ;  /* 0x0000002900297245 */ /* 0x008fc60000201000 */
[C---:B------:R-:W-:Y:S02]  /*2230*/  FFMA R44, -R32.reuse, R43, R43 ;  /* 0x0000002b202c7223 */ /* 0x040fe4000000012b */
[----:B------:R-:W2:Y:S02]  /*2240*/  LDG.E.U16 R43, desc[UR6][R26.64] ;  /* 0x000000061a2b7981 */ /* 0x000ea4000c1e1500 */
[----:B------:R-:W-:Y:S01]  /*2250*/  FFMA R44, R32, R41, R44 ;  /* 0x00000029202c7223 */ /* 0x000fe2000000002c */
[----:B------:R-:W-:Y:S01]  /*2260*/  LEA.HI.X R41, R14, UR13, R15, 0x1, P0 ;  /* 0x0000000d0e297c11 */ /* 0x000fe200080f0c0f */
[----:B------:R-:W-:-:S04]  /*2270*/  IMAD.WIDE.U32 R14, R22, UR9, R28 ;  /* 0x00000009160e7c25 */ /* 0x000fc8000f8e001c */
[----:B------:R-:W3:Y:S01]  /*2280*/  LDG.E.U16 R46, desc[UR6][R40.64] ;  /* 0x00000006282e7981 */ /* 0x000ee2000c1e1500 */
[----:B------:R-:W-:Y:S02]  /*2290*/  IADD3 R23, PT, PT, R23, R15, RZ ;  /* 0x0000000f17177210 */ /* 0x000fe40007ffe0ff */
[C---:B------:R-:W-:Y:S01]  /*22a0*/  LEA R22, P0, R14.reuse, UR12, 0x1 ;  /* 0x0000000c0e167c11 */ /* 0x040fe2000f8008ff */
[----:B------:R-:W5:Y:S03]  /*22b0*/  LDG.E.U16 R47, desc[UR6][R40.64+0x2] ;  /* 0x00000206282f7981 */ /* 0x000f66000c1e1500 */
[----:B------:R-:W-:-:S05]  /*22c0*/  LEA.HI.X R23, R14, UR13, R23, 0x1, P0 ;  /* 0x0000000d0e177c11 */ /* 0x000fca00080f0c17 */
[----:B------:R-:W5:Y:S04]  /*22d0*/  LDG.E.U16 R48, desc[UR6][R22.64] ;  /* 0x0000000616307981 */ /* 0x000f68000c1e1500 */
[----:B------:R0:W5:Y:S01]  /*22e0*/  LDG.E.U16 R49, desc[UR6][R22.64+0x2] ;  /* 0x0000020616317981 */ /* 0x000162000c1e1500 */
[----:B----4-:R-:W-:Y:S01]  /*22f0*/  I2FP.F32.U32 R45, R45 ;  /* 0x0000002d002d7245 */ /* 0x010fe20000201000 */
[----:B------:R-:W-:Y:S01]  /*2300*/  FFMA R44, -R13, R44, R44 ;  /* 0x0000002c0d2c7223 */ /* 0x000fe2000000012c */
[----:B--2---:R-:W-:Y:S02]  /*2310*/  I2FP.F32.U32 R43, R43 ;  /* 0x0000002b002b7245 */ /* 0x004fe40000201000 */
[----:B---3--:R-:W-:-:S05]  /*2320*/  I2FP.F32.U32 R15, R46 ;  /* 0x0000002e000f7245 */ /* 0x008fca0000201000 */
[----:B------:R-:W-:Y:S01]  /*2330*/  FFMA R26, -R32, R15, R15 ;  /* 0x0000000f201a7223 */ /* 0x000fe2000000010f */
[----:B------:R-:W-:Y:S01]  /*2340*/  IMAD.WIDE.U32 R14, R37, UR10, R24 ;  /* 0x0000000a250e7c25 */ /* 0x000fe2000f8e0018 */
[----:B-----5:R-:W-:-:S03]  /*2350*/  I2FP.F32.U32 R47, R47 ;  /* 0x0000002f002f7245 */ /* 0x020fc60000201000 */
[----:B------:R-:W-:Y:S01]  /*2360*/  FFMA R40, -R36, R43, R43 ;  /* 0x0000002b24287223 */ /* 0x000fe2000000012b */
[----:B0-----:R-:W-:Y:S02]  /*2370*/  IADD3 R23, PT, PT, R33, R15, RZ ;  /* 0x0000000f21177210 */ /* 0x001fe40007ffe0ff */
[----:B------:R-:W-:Y:S01]  /*2380*/  I2FP.F32.U32 R27, R48 ;  /* 0x00000030001b7245 */ /* 0x000fe20000201000 */
[----:B------:R-:W-:Y:S01]  /*2390*/  FFMA R26, R32, R47, R26 ;  /* 0x0000002f201a7223 */ /* 0x000fe2000000001a */
[----:B------:R-:W-:Y:S01]  /*23a0*/  I2FP.F32.U32 R49, R49 ;  /* 0x0000003100317245 */ /* 0x000fe20000201000 */
[C---:B------:R-:W-:Y:S02]  /*23b0*/  FFMA R40, R36.reuse, R45, R40 ;  /* 0x0000002d24287223 */ /* 0x040fe40000000028 */
[C---:B------:R-:W-:Y:S01]  /*23c0*/  FFMA R22, -R36.reuse, R27, R27 ;  /* 0x0000001b24167223 */ /* 0x040fe2000000011b */
[----:B------:R-:W-:Y:S02]  /*23d0*/  IMAD R41, R23, UR9, RZ ;  /* 0x0000000917297c24 */ /* 0x000fe4000f8e02ff */
[C---:B------:R-:W-:Y:S01]  /*23e0*/  FFMA R15, R13.reuse, R26, R44 ;  /* 0x0000001a0d0f7223 */ /* 0x040fe2000000002c */
[----:B------:R-:W-:Y:S01]  /*23f0*/  FFMA R27, -R13, R40, R40 ;  /* 0x000000280d1b7223 */ /* 0x000fe20000000128 */
[----:B------:R-:W-:Y:S01]  /*2400*/  FFMA R26, R36, R49, R22 ;  /* 0x00000031241a7223 */ /* 0x000fe20000000016 */
[----:B------:R-:W-:-:S04]  /*2410*/  IMAD.WIDE.U32 R22, R14, UR9, R20 ;  /* 0x000000090e167c25 */ /* 0x000fc8000f8e0014 */
[----:B------:R-:W-:Y:S02]  /*2420*/  IMAD R41, R14, UR5, R41 ;  /* 0x000000050e297c24 */ /* 0x000fe4000f8e0229 */
        /* <DEDUP_REMOVED lines=10> */
[C---:B------:R-:W-:Y:S01]  /*24d0*/  IMAD.WIDE.U32 R12, R24.reuse, UR9, R20 ;  /* 0x00000009180c7c25 */ /* 0x040fe2000f8e0014 */
[----:B------:R-:W3:Y:S03]  /*24e0*/  LDG.E.U16 R44, desc[UR6][R26.64+0x2] ;  /* 0x000002061a2c7981 */ /* 0x000ee6000c1e1500 */
[----:B------:R-:W-:Y:S01]  /*24f0*/  IMAD R45, R24, UR5, R45 ;  /* 0x00000005182d7c24 */ /* 0x000fe2000f8e022d */
[----:B------:R-:W-:-:S04]  /*2500*/  LEA R22, P0, R12, UR12, 0x1 ;  /* 0x0000000c0c167c11 */ /* 0x000fc8000f8008ff */
[----:B------:R-:W-:Y:S01]  /*2510*/  IADD3 R13, PT, PT, R13, R45, RZ ;  /* 0x0000002d0d0d7210 */ /* 0x000fe20007ffe0ff */
[----:B------:R-:W-:-:S03]  /*2520*/  FFMA R47, -R25, R42, R42 ;  /* 0x0000002a192f7223 */ /* 0x000fc6000000012a */
[----:B------:R-:W-:Y:S01]  /*2530*/  LEA.HI.X R23, R12, UR13, R13, 0x1, P0 ;  /* 0x0000000d0c177c11 */ /* 0x000fe200080f0c0d */
[----:B------:R-:W-:-:S04]  /*2540*/  FFMA R47, R25, R40, R47 ;  /* 0x00000028192f7223 */ /* 0x000fc8000000002f */
[----:B------:R-:W4:Y:S04]  /*2550*/  LDG.E.U16 R40, desc[UR6][R22.64] ;  /* 0x0000000616287981 */ /* 0x000f28000c1e1500 */
[----:B------:R0:W5:Y:S01]  /*2560*/  LDG.E.U16 R42, desc[UR6][R22.64+0x2] ;  /* 0x00000206162a7981 */ /* 0x000162000c1e1500 */
[----:B------:R-:W-:-:S04]  /*2570*/  IMAD.WIDE.U32 R12, R37, UR10, R30 ;  /* 0x0000000a250c7c25 */ /* 0x000fc8000f8e001e */
[----:B------:R-:W-:Y:S01]  /*2580*/  IMAD.WIDE.U32 R30, R9, UR10, R30 ;  /* 0x0000000a091e7c25 */ /* 0x000fe2000f8e001e */
[----:B------:R-:W-:-:S03]  /*2590*/  IADD3 R33, PT, PT, R33, R13, RZ ;  /* 0x0000000d21217210 */ /* 0x000fc60007ffe0ff */
[----:B0-----:R-:W-:Y:S01]  /*25a0*/  IMAD.WIDE.U32 R22, R12, UR9, R20 ;  /* 0x000000090c167c25 */ /* 0x001fe2000f8e0014 */
[----:B------:R-:W-:-:S03]  /*25b0*/  IADD3 R39, PT, PT, R39, R31, RZ ;  /* 0x0000001f27277210 */ /* 0x000fc60007ffe0ff */
[----:B------:R-:W-:Y:S01]  /*25c0*/  IMAD.WIDE.U32 R20, R30, UR9, R20 ;  /* 0x000000091e147c25 */ /* 0x000fe2000f8e0014 */
[----:B--2---:R-:W-:-:S05]  /*25d0*/  I2FP.F32.U32 R43, R43 ;  /* 0x0000002b002b7245 */ /* 0x004fca0000201000 */
[----:B------:R-:W-:Y:S01]  /*25e0*/  FFMA R26, -R32, R43, R43 ;  /* 0x0000002b201a7223 */ /* 0x000fe2000000012b */
[----:B---3--:R-:W-:Y:S02]  /*25f0*/  I2FP.F32.U32 R27, R44 ;  /* 0x0000002c001b7245 */ /* 0x008fe40000201000 */
[----:B----4-:R-:W-:-:S05]  /*2600*/  I2FP.F32.U32 R9, R40 ;  /* 0x0000002800097245 */ /* 0x010fca0000201000 */
[----:B------:R-:W-:Y:S01]  /*2610*/  FFMA R40, -R32, R9, R9 ;  /* 0x0000000920287223 */ /* 0x000fe20000000109 */
[----:B------:R-:W-:Y:S01]  /*2620*/  IMAD R9, R33, UR9, RZ ;  /* 0x0000000921097c24 */ /* 0x000fe2000f8e02ff */
[----:B-----5:R-:W-:-:S03]  /*2630*/  I2FP.F32.U32 R13, R42 ;  /* 0x0000002a000d7245 */ /* 0x020fc60000201000 */
[----:B------:R-:W-:Y:S02]  /*2640*/  IMAD R9, R12, UR5, R9 ;  /* 0x000000050c097c24 */ /* 0x000fe4000f8e0209 */
[C---:B------:R-:W-:Y:S01]  /*2650*/  FFMA R44, R32.reuse, R27, R26 ;  /* 0x0000001b202c7223 */ /* 0x040fe2000000001a */
[----:B------:R-:W-:Y:S01]  /*2660*/  FFMA R40, R32, R13, R40 ;  /* 0x0000000d20287223 */ /* 0x000fe20000000028 */
[----:B------:R-:W-:Y:S02]  /*2670*/  LEA R26, P0, R22, UR12, 0x1 ;  /* 0x0000000c161a7c11 */ /* 0x000fe4000f8008ff */
[----:B------:R-:W-:-:S04]  /*2680*/  IADD3 R13, PT, PT, R23, R9, RZ ;  /* 0x00000009170d7210 */ /* 0x000fc80007ffe0ff */
[----:B------:R-:W-:Y:S01]  /*2690*/  LEA.HI.X R27, R22, UR13, R13, 0x1, P0 ;  /* 0x0000000d161b7c11 */ /* 0x000fe200080f0c0d */
[----:B------:R-:W-:-:S04]  /*26a0*/  IMAD R13, R39, UR9, RZ ;  /* 0x00000009270d7c24 */ /* 0x000fc8000f8e02ff */
[----:B------:R-:W-:Y:S01]  /*26b0*/  IMAD R13, R30, UR5, R13 ;  /* 0x000000051e0d7c24 */ /* 0x000fe2000f8e020d */
[----:B------:R-:W-:Y:S01]  /*26c0*/  LEA R48, P0, R20, UR12, 0x1 ;  /* 0x0000000c14307c11 */ /* 0x000fe2000f8008ff */
[--C-:B------:R-:W-:Y:S02]  /*26d0*/  IMAD.WIDE.U32 R22, R14, UR9, R28.reuse ;  /* 0x000000090e167c25 */ /* 0x100fe4000f8e001c */
[----:B------:R-:W2:Y:S01]  /*26e0*/  LDG.E.U16 R14, desc[UR6][R26.64+0x2] ;  /* 0x000002061a0e7981 */ /* 0x000ea2000c1e1500 */
[----:B------:R-:W-:Y:S01]  /*26f0*/  IADD3 R21, PT, PT, R21, R13, RZ ;  /* 0x0000000d15157210 */ /* 0x000fe20007ffe0ff */
[----:B------:R-:W-:Y:S01]  /*2700*/  IMAD.WIDE.U32 R42, R24, UR9, R28 ;  /* 0x00000009182a7c25 */ /* 0x000fe2000f8e001c */
[----:B------:R-:W-:Y:S02]  /*2710*/  IADD3 R41, PT, PT, R41, R23, RZ ;  /* 0x0000001729297210 */ /* 0x000fe40007ffe0ff */
[----:B------:R-:W-:Y:S01]  /*2720*/  LEA.HI.X R49, R20, UR13, R21, 0x1, P0 ;  /* 0x0000000d14317c11 */ /* 0x000fe200080f0c15 */
[----:B------:R-:W-:Y:S01]  /*2730*/  IMAD.WIDE.U32 R30, R30, UR9, R28 ;  /* 0x000000091e1e7c25 */ /* 0x000fe2000f8e001c */
[----:B------:R-:W-:-:S03]  /*2740*/  LEA R20, P0, R22, UR12, 0x1 ;  /* 0x0000000c16147c11 */ /* 0x000fc6000f8008ff */
[----:B------:R-:W-:Y:S01]  /*2750*/  IMAD.WIDE.U32 R28, R12, UR9, R28 ;  /* 0x000000090c1c7c25 */ /* 0x000fe2000f8e001c */
[----:B------:R-:W-:Y:S01]  /*2760*/  IADD3 R45, PT, PT, R45, R43, RZ ;  /* 0x0000002b2d2d7210 */ /* 0x000fe20007ffe0ff */
[----:B------:R0:W3:Y:S01]  /*2770*/  LDG.E.U16 R12, desc[UR6][R26.64] ;  /* 0x000000061a0c7981 */ /* 0x0000e2000c1e1500 */
[----:B------:R-:W-:Y:S02]  /*2780*/  LEA.HI.X R21, R22, UR13, R41, 0x1, P0 ;  /* 0x0000000d16157c11 */ /* 0x000fe400080f0c29 */
[----:B------:R-:W-:Y:S01]  /*2790*/  LEA R50, P0, R42, UR12, 0x1 ;  /* 0x0000000c2a327c11 */ /* 0x000fe2000f8008ff */
[----:B------:R-:W4:Y:S01]  /*27a0*/  LDG.E.U16 R39, desc[UR6][R48.64+0x2] ;  /* 0x0000020630277981 */ /* 0x000f22000c1e1500 */
[----:B------:R-:W-:Y:S02]  /*27b0*/  IADD3 R9, PT, PT, R9, R29, RZ ;  /* 0x0000001d09097210 */ /* 0x000fe40007ffe0ff */
[----:B------:R-:W-:Y:S02]  /*27c0*/  LEA R22, P1, R30, UR12, 0x1 ;  /* 0x0000000c1e167c11 */ /* 0x000fe4000f8208ff */
[----:B0-----:R-:W-:-:S02]  /*27d0*/  LEA R26, P2, R28, UR12, 0x1 ;  /* 0x0000000c1c1a7c11 */ /* 0x001fc4000f8408ff */
[----:B------:R-:W-:Y:S02]  /*27e0*/  IADD3 R13, PT, PT, R13, R31, RZ ;  /* 0x0000001f0d0d7210 */ /* 0x000fe40007ffe0ff */
[----:B------:R-:W-:Y:S01]  /*27f0*/  LEA.HI.X R51, R42, UR13, R45, 0x1, P0 ;  /* 0x0000000d2a337c11 */ /* 0x000fe200080f0c2d */
[----:B------:R-:W5:Y:S01]  /*2800*/  LDG.E.U16 R31, desc[UR6][R48.64] ;  /* 0x00000006301f7981 */ /* 0x000f62000c1e1500 */
[----:B------:R-:W-:Y:S02]  /*2810*/  LEA.HI.X R27, R28, UR13, R9, 0x1, P2 ;  /* 0x0000000d1c1b7c11 */ /* 0x000fe400090f0c09 */
[----:B------:R-:W-:Y:S01]  /*2820*/  LEA.HI.X R23, R30, UR13, R13, 0x1, P1 ;  /* 0x0000000d1e177c11 */ /* 0x000fe200088f0c0d */
[----:B------:R-:W4:Y:S04]  /*2830*/  LDG.E.U16 R9, desc[UR6][R20.64] ;  /* 0x0000000614097981 */ /* 0x000f28000c1e1500 */
[----:B------:R0:W5:Y:S04]  /*2840*/  LDG.E.U16 R13, desc[UR6][R20.64+0x2] ;  /* 0x00000206140d7981 */ /* 0x000168000c1e1500 */
[----:B------:R-:W5:Y:S04]  /*2850*/  LDG.E.U16 R24, desc[UR6][R50.64] ;  /* 0x0000000632187981 */ /* 0x000f68000c1e1500 */
[----:B------:R-:W5:Y:S04]  /*2860*/  LDG.E.U16 R28, desc[UR6][R26.64] ;  /* 0x000000061a1c7981 */ /* 0x000f68000c1e1500 */
[----:B------:R-:W5:Y:S04]  /*2870*/  LDG.E.U16 R30, desc[UR6][R22.64] ;  /* 0x00000006161e7981 */ /* 0x000f68000c1e1500 */
[----:B------:R-:W5:Y:S04]  /*2880*/  LDG.E.U16 R29, desc[UR6][R50.64+0x2] ;  /* 0x00000206321d7981 */ /* 0x000f68000c1e1500 */
[----:B------:R5:W5:Y:S04]  /*2890*/  LDG.E.U16 R33, desc[UR6][R26.64+0x2] ;  /* 0x000002061a217981 */ /* 0x000b68000c1e1500 */
[----:B------:R1:W5:Y:S01]  /*28a0*/  LDG.E.U16 R37, desc[UR6][R22.64+0x2] ;  /* 0x0000020616257981 */ /* 0x000362000c1e1500 */
[----:B0-----:R-:W-:Y:S01]  /*28b0*/  FFMA R21, -R35, R44, R44 ;  /* 0x0000002c23157223 */ /* 0x001fe2000000012c */
[----:B------:R-:W-:Y:S01]  /*28c0*/  FFMA R38, -R25, R38, R38 ;  /* 0x0000002619267223 */ /* 0x000fe20000000126 */
[C---:B------:R-:W-:Y:S01]  /*28d0*/  FMUL R11, R10.reuse, R11 ;  /* 0x0000000b0a0b7220 */ /* 0x040fe20000400000 */
[----:B------:R-:W-:-:S02]  /*28e0*/  FMUL R47, R10, R47 ;  /* 0x0000002f0a2f7220 */ /* 0x000fc40000400000 */
[----:B------:R-:W-:Y:S01]  /*28f0*/  FFMA R38, R25, R15, R38 ;  /* 0x0000000f19267223 */ /* 0x000fe20000000026 */
[----:B------:R-:W-:Y:S01]  /*2900*/  FMUL R5, R10, R5 ;  /* 0x000000050a057220 */ /* 0x000fe20000400000 */
[C---:B------:R-:W-:Y:S02]  /*2910*/  FFMA R11, R7.reuse, R34, R11 ;  /* 0x00000022070b7223 */ /* 0x040fe4000000000b */
[C---:B------:R-:W-:Y:S01]  /*2920*/  FFMA R47, R7.reuse, R38, R47 ;  /* 0x00000026072f7223 */ /* 0x040fe2000000002f */
[----:B------:R-:W-:Y:S01]  /*2930*/  FFMA R5, R7, R8, R5 ;  /* 0x0000000807057223 */ /* 0x000fe20000000005 */
[----:B--2---:R-:W-:Y:S02]  /*2940*/  I2FP.F32.U32 R43, R14 ;  /* 0x0000000e002b7245 */ /* 0x004fe40000201000 */
[----:B---3--:R-:W-:-:S05]  /*2950*/  I2FP.F32.U32 R41, R12 ;  /* 0x0000000c00297245 */ /* 0x008fca0000201000 */
[----:B------:R-:W-:-:S04]  /*2960*/  FFMA R12, -R32, R41, R41 ;  /* 0x00000029200c7223 */ /* 0x000fc80000000129 */
[----:B------:R-:W-:-:S04]  /*2970*/  FFMA R12, R32, R43, R12 ;  /* 0x0000002b200c7223 */ /* 0x000fc8000000000c */
[----:B------:R-:W-:Y:S01]  /*2980*/  FFMA R12, R35, R12, R21 ;  /* 0x0000000c230c7223 */ /* 0x000fe20000000015 */
[----:B----4-:R-:W-:Y:S02]  /*2990*/  I2FP.F32.U32 R9, R9 ;  /* 0x0000000900097245 */ /* 0x010fe40000201000 */
[----:B-----5:R-:W-:-:S03]  /*29a0*/  I2FP.F32.U32 R27, R13 ;  /* 0x0000000d001b7245 */ /* 0x020fc60000201000 */
[----:B------:R-:W-:Y:S01]  /*29b0*/  FFMA R14, -R36, R9, R9 ;  /* 0x00000009240e7223 */ /* 0x000fe20000000109 */
[----:B------:R-:W-:Y:S02]  /*29c0*/  I2FP.F32.U32 R21, R24 ;  /* 0x0000001800157245 */ /* 0x000fe40000201000 */
[----:B------:R-:W-:-:S03]  /*29d0*/  I2FP.F32.U32 R13, R28 ;  /* 0x0000001c000d7245 */ /* 0x000fc60000201000 */
[C---:B-1----:R-:W-:Y:S01]  /*29e0*/  FFMA R22, -R36.reuse, R21, R21 ;  /* 0x0000001524167223 */ /* 0x042fe20000000115 */
[----:B------:R-:W-:Y:S01]  /*29f0*/  I2FP.F32.U32 R9, R30 ;  /* 0x0000001e00097245 */ /* 0x000fe20000201000 */
[C---:B------:R-:W-:Y:S01]  /*2a00*/  FFMA R20, -R36.reuse, R13, R13 ;  /* 0x0000000d24147223 */ /* 0x040fe2000000010d */
[C---:B------:R-:W-:Y:S01]  /*2a10*/  FFMA R14, R36.reuse, R27, R14 ;  /* 0x0000001b240e7223 */ /* 0x040fe2000000000e */
[----:B------:R-:W-:Y:S02]  /*2a20*/  I2FP.F32.U32 R29, R29 ;  /* 0x0000001d001d7245 */ /* 0x000fe40000201000 */
[C---:B------:R-:W-:Y:S01]  /*2a30*/  FFMA R13, -R36.reuse, R9, R9 ;  /* 0x00000009240d7223 */ /* 0x040fe20000000109 */
[----:B------:R-:W-:Y:S02]  /*2a40*/  I2FP.F32.U32 R33, R33 ;  /* 0x0000002100217245 */ /* 0x000fe40000201000 */
[----:B------:R-:W-:Y:S01]  /*2a50*/  FFMA R22, R36, R29, R22 ;  /* 0x0000001d24167223 */ /* 0x000fe20000000016 */
[----:B------:R-:W-:-:S02]  /*2a60*/  I2FP.F32.U32 R31, R31 ;  /* 0x0000001f001f7245 */ /* 0x000fc40000201000 */
[----:B------:R-:W-:Y:S01]  /*2a70*/  I2FP.F32.U32 R37, R37 ;  /* 0x0000002500257245 */ /* 0x000fe20000201000 */
[----:B------:R-:W-:Y:S01]  /*2a80*/  FFMA R20, R36, R33, R20 ;  /* 0x0000002124147223 */ /* 0x000fe20000000014 */
[C---:B------:R-:W-:Y:S01]  /*2a90*/  FFMA R9, -R35.reuse, R14, R14 ;  /* 0x0000000e23097223 */ /* 0x040fe2000000010e */
[----:B------:R-:W-:Y:S01]  /*2aa0*/  I2FP.F32.U32 R39, R39 ;  /* 0x0000002700277245 */ /* 0x000fe20000201000 */
[----:B------:R-:W-:Y:S01]  /*2ab0*/  FFMA R31, -R32, R31, R31 ;  /* 0x0000001f201f7223 */ /* 0x000fe2000000011f */
[----:B------:R-:W-:Y:S01]  /*2ac0*/  FFMA R36, R36, R37, R13 ;  /* 0x0000002524247223 */ /* 0x000fe2000000000d */
[C---:B------:R-:W-:Y:S01]  /*2ad0*/  FFMA R13, -R35.reuse, R22, R22 ;  /* 0x00000016230d7223 */ /* 0x040fe20000000116 */
[C---:B------:R-:W-:Y:S01]  /*2ae0*/  FFMA R20, R35.reuse, R20, R9 ;  /* 0x0000001423147223 */ /* 0x040fe20000000009 */
[----:B------:R-:W-:Y:S01]  /*2af0*/  FFMA R32, R32, R39, R31 ;  /* 0x0000002720207223 */ /* 0x000fe2000000001f */
[C---:B------:R-:W-:Y:S01]  /*2b00*/  FFMA R9, -R35.reuse, R40, R40 ;  /* 0x0000002823097223 */ /* 0x040fe20000000128 */
[----:B------:R-:W-:Y:S01]  /*2b10*/  FFMA R36, R35, R36, R13 ;  /* 0x0000002423247223 */ /* 0x000fe2000000000d */
[----:B------:R-:W-:-:S02]  /*2b20*/  FFMA R13, -R25, R20, R20 ;  /* 0x00000014190d7223 */ /* 0x000fc40000000114 */
[----:B------:R-:W-:Y:S01]  /*2b30*/  FFMA R32, R35, R32, R9 ;  /* 0x0000002023207223 */ /* 0x000fe20000000009 */
[C---:B------:R-:W-:Y:S01]  /*2b40*/  FFMA R9, -R25.reuse, R12, R12 ;  /* 0x0000000c19097223 */ /* 0x040fe2000000010c */
[----:B------:R-:W-:-:S03]  /*2b50*/  FFMA R13, R25, R36, R13 ;  /* 0x00000024190d7223 */ /* 0x000fc6000000000d */
[----:B------:R-:W-:Y:S01]  /*2b60*/  FFMA R32, R25, R32, R9 ;  /* 0x0000002019207223 */ /* 0x000fe20000000009 */
[----:B------:R-:W-:-:S04]  /*2b70*/  FMUL R12, R10, R13 ;  /* 0x0000000d0a0c7220 */ /* 0x000fc80000400000 */
[----:B------:R-:W-:-:S04]  /*2b80*/  FFMA R9, R7, R32, R12 ;  /* 0x0000002007097223 */ /* 0x000fc8000000000c */
[C---:B------:R-:W-:Y:S01]  /*2b90*/  FMUL R9, R6.reuse, R9 ;  /* 0x0000000906097220 */ /* 0x040fe20000400000 */
[----:B------:R-:W-:-:S03]  /*2ba0*/  FMUL R6, R6, R11 ;  /* 0x0000000b06067220 */ /* 0x000fc60000400000 */
[C---:B------:R-:W-:Y:S01]  /*2bb0*/  FFMA R8, R4.reuse, R47, R9 ;  /* 0x0000002f04087223 */ /* 0x040fe20000000009 */
[----:B------:R-:W-:-:S03]  /*2bc0*/  FFMA R5, R4, R5, R6 ;  /* 0x0000000504057223 */ /* 0x000fc60000000006 */
[----:B------:R-:W-:-:S04]  /*2bd0*/  FMUL R3, R3, R8 ;  /* 0x0000000803037220 */ /* 0x000fc80000400000 */
[----:B------:R-:W-:-:S05]  /*2be0*/  FFMA R4, R2, R5, R3 ;  /* 0x0000000502047223 */ /* 0x000fca0000000003 */
[----:B------:R-:W-:-:S13]  /*2bf0*/  FSETP.GT.AND P0, PT, R4, RZ, PT ;  /* 0x000000ff0400720b */ /* 0x000fda0003f04000 */
[----:B------:R-:W-:Y:S05]  /*2c00*/  @!P0 EXIT ;  /* 0x000000000000894d */ /* 0x000fea0003800000 */
[----:B------:R-:W0:Y:S01]  /*2c10*/  LDCU.128 UR8, c[0x0][0x3a0] ;  /* 0x00007400ff0877ac */ /* 0x000e220008000c00 */
[----:B------:R-:W-:Y:S02]  /*2c20*/  FSETP.GT.AND P0, PT, R4, 65535, PT ;  /* 0x477fff000400780b */ /* 0x000fe40003f04000 */
[----:B------:R-:W-:Y:S02]  /*2c30*/  SHF.R.S32.HI R2, RZ, 0x1f, R0 ;  /* 0x0000001fff027819 */ /* 0x000fe40000011400 */
[----:B------:R-:W-:Y:S02]  /*2c40*/  MOV R17, RZ ;  /* 0x000000ff00117202 */ /* 0x000fe40000000f00 */
[----:B------:R-:W-:-:S07]  /*2c50*/  MOV R19, RZ ;  /* 0x000000ff00137202 */ /* 0x000fce0000000f00 */
[----:B------:R-:W1:Y:S01]  /*2c60*/  @P0 LDC.64 R6, c[0x0][0x380] ;  /* 0x0000e000ff060b82 */ /* 0x000e620000000a00 */
[----:B0-----:R-:W-:Y:S02]  /*2c70*/  IMAD R3, R2, UR8, RZ ;  /* 0x0000000802037c24 */ /* 0x001fe4000f8e02ff */
[----:B------:R-:W-:-:S04]  /*2c80*/  IMAD.WIDE.U32 R16, R0, UR8, R16 ;  /* 0x0000000800107c25 */ /* 0x000fc8000f8e0010 */
[----:B------:R-:W-:Y:S02]  /*2c90*/  IMAD R3, R0, UR9, R3 ;  /* 0x0000000900037c24 */ /* 0x000fe4000f8e0203 */
[----:B------:R-:W-:-:S03]  /*2ca0*/  IMAD.WIDE.U32 R18, R16, UR10, R18 ;  /* 0x0000000a10127c25 */ /* 0x000fc6000f8e0012 */
[----:B------:R-:W-:-:S05]  /*2cb0*/  IADD3 R0, PT, PT, R17, R3, RZ ;  /* 0x0000000311007210 */ /* 0x000fca0007ffe0ff */
[----:B------:R-:W-:Y:S01]  /*2cc0*/  IMAD R3, R0, UR10, RZ ;  /* 0x0000000a00037c24 */ /* 0x000fe2000f8e02ff */
[----:B------:R-:W-:-:S03]  /*2cd0*/  MOV R0, 0xffff ;  /* 0x0000ffff00007802 */ /* 0x000fc60000000f00 */
[----:B------:R-:W-:Y:S01]  /*2ce0*/  IMAD R3, R16, UR11, R3 ;  /* 0x0000000b10037c24 */ /* 0x000fe2000f8e0203 */
[----:B-1----:R-:W-:-:S04]  /*2cf0*/  @P0 LEA R2, P1, R18, R6, 0x1 ;  /* 0x0000000612020211 */ /* 0x002fc800078208ff */
[----:B------:R-:W-:-:S04]  /*2d00*/  IADD3 R5, PT, PT, R19, R3, RZ ;  /* 0x0000000313057210 */ /* 0x000fc80007ffe0ff */
[----:B------:R-:W-:-:S05]  /*2d10*/  @P0 LEA.HI.X R3, R18, R7, R5, 0x1, P1 ;  /* 0x0000000712030211 */ /* 0x000fca00008f0c05 */
[----:B------:R0:W-:Y:S01]  /*2d20*/  @P0 STG.E.U16 desc[UR6][R2.64], R0 ;  /* 0x0000000002000986 */ /* 0x0001e2000c101506 */
[----:B------:R-:W-:Y:S05]  /*2d30*/  @P0 EXIT ;  /* 0x000000000000094d */ /* 0x000fea0003800000 */
[----:B------:R-:W0:Y:S02]  /*2d40*/  LDCU.64 UR4, c[0x0][0x380] ;  /* 0x00007000ff0477ac */ /* 0x000e240008000a00 */
[----:B0-----:R-:W-:-:S04]  /*2d50*/  LEA R2, P0, R18, UR4, 0x1 ;  /* 0x0000000412027c11 */ /* 0x001fc8000f8008ff */
[----:B------:R-:W-:-:S05]  /*2d60*/  LEA.HI.X R3, R18, UR5, R5, 0x1, P0 ;  /* 0x0000000512037c11 */ /* 0x000fca00080f0c05 */
[----:B------:R-:W2:Y:S01]  /*2d70*/  LDG.E.U16 R5, desc[UR6][R2.64] ;  /* 0x0000000602057981 */ /* 0x000ea2000c1e1500 */
[----:B------:R-:W0:Y:S02]  /*2d80*/  F2I.U32.TRUNC.NTZ R0, R4 ;  /* 0x0000000400007305 */ /* 0x000e24000020f000 */
[----:B0-----:R-:W-:-:S04]  /*2d90*/  LOP3.LUT R0, R0, 0xffff, RZ, 0xc0, !PT ;  /* 0x0000ffff00007812 */ /* 0x001fc800078ec0ff */
[----:B--2---:R-:W-:-:S05]  /*2da0*/  VIMNMX.U32 R5, PT, PT, R0, R5, !PT ;  /* 0x0000000500057248 */ /* 0x004fca0007fe0000 */
[----:B------:R-:W-:Y:S01]  /*2db0*/  STG.E.U16 desc[UR6][R2.64], R5 ;  /* 0x0000000502007986 */ /* 0x000fe2000c101506 */
[----:B------:R-:W-:Y:S05]  /*2dc0*/  EXIT ;  /* 0x000000000000794d */ /* 0x000fea0003800000 */
        .weak           $__internal_1_$__cuda_sm3x_div_rn_noftz_f32_slowpath
        .type           $__internal_1_$__cuda_sm3x_div_rn_noftz_f32_slowpath,@function
        .size           $__internal_1_$__cuda_sm3x_div_rn_noftz_f32_slowpath,(.L_x_49 - $__internal_1_$__cuda_sm3x_div_rn_noftz_f32_slowpath)
$__internal_1_$__cuda_sm3x_div_rn_noftz_f32_slowpath:
        /* <DEDUP_REMOVED lines=34> */
.L_x_37:
[----:B------:R-:W-:Y:S01]  /*2ff0*/  LEA R28, R23, 0xc0800000, 0x17 ;  /* 0xc0800000171c7811 */ /* 0x000fe200078eb8ff */
[----:B------:R-:W-:Y:S03]  /*3000*/  BSSY.RECONVERGENT B2, `(.L_x_42) ;  /* 0x0000036000027945 */ /* 0x000fe60003800200 */
[----:B------:R-:W-:Y:S02]  /*3010*/  IADD3 R29, PT, PT, -R28, R15, RZ ;  /* 0x0000000f1c1d7210 */ /* 0x000fe40007ffe1ff */
[----:B------:R-:W-:Y:S02]  /*3020*/  IADD3 R28, PT, PT, R30, -0x7f, RZ ;  /* 0xffffff811e1c7810 */ /* 0x000fe40007ffe0ff */
[----:B------:R0:W1:Y:S01]  /*3030*/  MUFU.RCP R15, R29 ;  /* 0x0000001d000f7308 */ /* 0x0000620000001000 */
[----:B------:R-:W-:Y:S02]  /*3040*/  FADD.FTZ R25, -R29, -RZ ;  /* 0x800000ff1d197221 */ /* 0x000fe40000010100 */
[C---:B------:R-:W-:Y:S01]  /*3050*/  IMAD R12, R28.reuse, -0x800000, R12 ;  /* 0xff8000001c0c7824 */ /* 0x040fe200078e020c */
[----:B0-----:R-:W-:-:S04]  /*3060*/  IADD3 R29, PT, PT, R28, 0x7f, -R23 ;  /* 0x0000007f1c1d7810 */ /* 0x001fc80007ffe817 */
[----:B------:R-:W-:Y:S01]  /*3070*/  IADD3 R29, PT, PT, R29, R24, RZ ;  /* 0x000000181d1d7210 */ /* 0x000fe20007ffe0ff */
[----:B-1----:R-:W-:-:S04]  /*3080*/  FFMA R30, R15, R25, 1 ;  /* 0x3f8000000f1e7423 */ /* 0x002fc80000000019 */
        /* <DEDUP_REMOVED lines=20> */
[C---:B------:R-:W-:Y:S02]  /*31d0*/  ISETP.NE.AND P2, PT, R28.reuse, RZ, PT ;  /* 0x000000ff1c00720c */ /* 0x040fe40003f45270 */
[C---:B------:R-:W-:Y:S02]  /*31e0*/  ISETP.NE.AND P1, PT, R28.reuse, RZ, PT ;  /* 0x000000ff1c00720c */ /* 0x040fe40003f25270 */
[----:B------:R-:W-:Y:S01]  /*31f0*/  LOP3.LUT R24, R23, 0x7fffff, RZ, 0xc0, !PT ;  /* 0x007fffff17187812 */ /* 0x000fe200078ec0ff */
[CCC-:B------:R-:W-:Y:S01]  /*3200*/  FFMA.RP R23, R15.reuse, R25.reuse, R30.reuse ;  /* 0x000000190f177223 */ /* 0x1c0fe2000000801e */
[----:B------:R-:W-:Y:S01]  /*3210*/  FFMA.RM R30, R15, R25, R30 ;  /* 0x000000190f1e7223 */ /* 0x000fe2000000401e */
[----:B------:R-:W-:Y:S02]  /*3220*/  IADD3 R15, PT, PT, R28, 0x20, RZ ;  /* 0x000000201c0f7810 */ /* 0x000fe40007ffe0ff */
        /* <DEDUP_REMOVED lines=15> */
.L_x_44:
[----:B------:R-:W-:-:S04]  /*3320*/  LOP3.LUT R12, R12, 0x80000000, RZ, 0xc0, !PT ;  /* 0x800000000c0c7812 */ /* 0x000fc800078ec0ff */
[----:B------:R-:W-:Y:S01]  /*3330*/  LOP3.LUT R12, R12, 0x7f800000, RZ, 0xfc, !PT ;  /* 0x7f8000000c0c7812 */ /* 0x000fe200078efcff */
[----:B------:R-:W-:Y:S06]  /*3340*/  BRA `(.L_x_45) ;  /* 0x0000000000047947 */ /* 0x000fec0003800000 */
.L_x_43:
[----:B------:R-:W-:-:S07]  /*3350*/  LEA R12, R29, R12, 0x17 ;  /* 0x0000000c1d0c7211 */ /* 0x000fce00078eb8ff */
.L_x_45:
[----:B------:R-:W-:Y:S05]  /*3360*/  BSYNC.RECONVERGENT B2 ;  /* 0x0000000000027941 */ /* 0x000fea0003800200 */
.L_x_42:
[----:B------:R-:W-:Y:S05]  /*3370*/  BRA `(.L_x_46) ;  /* 0x0000000000207947 */ /* 0x000fea0003800000 */
.L_x_41:
[----:B------:R-:W-:-:S04]  /*3380*/  LOP3.LUT R12, R15, 0x80000000, R12, 0x48, !PT ;  /* 0x800000000f0c7812 */ /* 0x000fc800078e480c */
[----:B------:R-:W-:Y:S01]  /*3390*/  LOP3.LUT R12, R12, 0x7f800000, RZ, 0xfc, !PT ;  /* 0x7f8000000c0c7812 */ /* 0x000fe200078efcff */
[----:B------:R-:W-:Y:S06]  /*33a0*/  BRA `(.L_x_46) ;  /* 0x0000000000147947 */ /* 0x000fec0003800000 */
.L_x_40:
[----:B------:R-:W-:Y:S01]  /*33b0*/  LOP3.LUT R12, R15, 0x80000000, R12, 0x48, !PT ;  /* 0x800000000f0c7812 */ /* 0x000fe200078e480c */
[----:B------:R-:W-:Y:S06]  /*33c0*/  BRA `(.L_x_46) ;  /* 0x00000000000c7947 */ /* 0x000fec0003800000 */
.L_x_39:
[----:B------:R-:W0:Y:S01]  /*33d0*/  MUFU.RSQ R12, -QNAN ;  /* 0xffc00000000c7908 */ /* 0x000e220000001400 */
[----:B------:R-:W-:Y:S05]  /*33e0*/  BRA `(.L_x_46) ;  /* 0x0000000000047947 */ /* 0x000fea0003800000 */
.L_x_38:
[----:B------:R-:W-:-:S07]  /*33f0*/  FADD.FTZ R12, R12, R15 ;  /* 0x0000000f0c0c7221 */ /* 0x000fce0000010000 */
.L_x_46:
[----:B------:R-:W-:Y:S05]  /*3400*/  BSYNC.RECONVERGENT B1 ;  /* 0x0000000000017941 */ /* 0x000fea0003800200 */
.L_x_36:
[----:B------:R-:W-:-:S04]  /*3410*/  HFMA2 R15, -RZ, RZ, 0, 0 ;  /* 0x00000000ff0f7431 */ /* 0x000fc800000001ff */
[----:B0-----:R-:W-:Y:S05]  /*3420*/  RET.REL.NODEC R14 `(affineTransformMaxBlend) ;  /* 0xffffffc80ef47950 */ /* 0x001fea0003c3ffff */
.L_x_47:
        /* <DEDUP_REMOVED lines=13> */
.L_x_49:


//--------------------- .nv.shared.reserved.0     --------------------------
	.section	.nv.shared.reserved.0,"aw",@nobits
	.weak		__nv_reservedSMEM_offset_0_alias
	.size		__nv_reservedSMEM_offset_0_alias, 0, 64
	.other		__nv_reservedSMEM_offset_0_alias,@"STO_CUDA_RESERVED_SHARED STV_DEFAULT"
__nv_reservedSMEM_offset_0_alias:
	.zero		0
	.zero		64


//--------------------- .nv.constant0.affineTransformMeanBlend --------------------------
	.section	.nv.constant0.affineTransformMeanBlend,"a",@progbits
	.sectionflags	@""
	.align	4
.nv.constant0.affineTransformMeanBlend:
	.zero		976


//--------------------- .nv.constant0.affineTransformMaxBlend --------------------------
	.section	.nv.constant0.affineTransformMaxBlend,"a",@progbits
	.sectionflags	@""
	.align	4
.nv.constant0.affineTransformMaxBlend:
	.zero		968


//--------------------- SYMBOLS --------------------------

	.type		.nv.reservedSmem.offset0,@object
	.size		.nv.reservedSmem.offset0,0x4
